// auto-generated by cutlass_sweep.gemm — config: {"arch": "sm_90", "cluster_m": 2, "cluster_n": 2, "dtype": "e4m3", "stages": 0, "tile_k": 32, "tile_m": 64, "tile_n": 256}
#include "cutlass/cutlass.h"
#include "cutlass/gemm/collective/collective_builder.hpp"
#include "cutlass/gemm/device/gemm_universal_adapter.h"
#include "cutlass/gemm/kernel/gemm_universal.hpp"
#include "cutlass/epilogue/collective/collective_builder.hpp"

using ElemA = cutlass::float_e4m3_t;
using ElemB = cutlass::float_e4m3_t;
using ElemCD = cutlass::float_e4m3_t;
using Acc  = float;
using TileShape    = cute::Shape<cute::_64, cute::_256, cute::_32>;
using ClusterShape = cute::Shape<cute::_2, cute::_2, cute::_1>;

using CollectiveEpilogue = typename cutlass::epilogue::collective::CollectiveBuilder<
    cutlass::arch::Sm90, cutlass::arch::OpClassTensorOp,
    TileShape, ClusterShape,
    cutlass::epilogue::collective::EpilogueTileAuto,
    Acc, Acc,
    ElemCD, cutlass::layout::RowMajor, 128 / cutlass::sizeof_bits<ElemCD>::value,
    ElemCD, cutlass::layout::RowMajor, 128 / cutlass::sizeof_bits<ElemCD>::value,
    cutlass::epilogue::collective::EpilogueScheduleAuto
  >::CollectiveOp;

using CollectiveMainloop = typename cutlass::gemm::collective::CollectiveBuilder<
    cutlass::arch::Sm90, cutlass::arch::OpClassTensorOp,
    ElemA, cutlass::layout::RowMajor, 128 / cutlass::sizeof_bits<ElemA>::value,
    ElemB, cutlass::layout::ColumnMajor, 128 / cutlass::sizeof_bits<ElemB>::value,
    Acc,
    TileShape, ClusterShape,
    cutlass::gemm::collective::StageCountAutoCarveout<static_cast<int>(sizeof(typename CollectiveEpilogue::SharedStorage))>,
    cutlass::gemm::collective::KernelScheduleAuto
  >::CollectiveOp;

using GemmKernel = cutlass::gemm::kernel::GemmUniversal<
    cute::Shape<int,int,int,int>,
    CollectiveMainloop,
    CollectiveEpilogue
>;
using Gemm = cutlass::gemm::device::GemmUniversalAdapter<GemmKernel>;

// Force the device kernel symbol into the cubin without needing a host main.
auto* _anchor = &cutlass::device_kernel<GemmKernel>;


// ===== COMPILED SASS (sm_90a) =====

	.target	sm_90a

	.elftype	@"ET_EXEC"


//--------------------- .note.nv.tkinfo           --------------------------
	.section	.note.nv.tkinfo,"",@"SHT_NOTE"
	.sectionflags	@"SHF_NOTE_NV_TKINFO"
	.tkinfo
        /*0018*/ 	.word	0x00000002
        /*0030*/ 	.string	""
        /*0030*/ 	.string	"ptxas"
        /*0030*/ 	.string	"Cuda compilation tools, release 13.0, V13.0.88"
        /*0030*/ 	.string	"Build cuda_13.0.r13.0/compiler.36424714_0"
        /*0030*/ 	.string	"-arch sm_90a -m 64 "



//--------------------- .note.nv.cuinfo           --------------------------
	.section	.note.nv.cuinfo,"",@"SHT_NOTE"
	.sectionflags	@"SHF_NOTE_NV_CUINFO"
        /*0018*/ 	.short	0x0002
        /*001a*/ 	.short	0x005a
        /*001c*/ 	.short	0x0082
	.zero		2


//--------------------- .nv.info                  --------------------------
	.section	.nv.info,"",@"SHT_CUDA_INFO"
	.align	4


	//----- nvinfo : EIATTR_REGCOUNT
	.align		4
        /*0000*/ 	.byte	0x04, 0x2f
        /*0002*/ 	.short	(.L_12 - .L_11)
	.align		4
.L_11:
        /*0004*/ 	.word	index@(_ZN7cutlass13device_kernelINS_4gemm6kernel13GemmUniversalIN4cute5tupleIJiiiiEEENS1_10collective13CollectiveMmaINS1_37MainloopSm90TmaGmmaWarpSpecializedFP8ILi22ENS5_IJNS4_1CILi2EEESB_NSA_ILi1EEEEEENS1_32KernelTmaWarpSpecializedPingpongEEENS5_IJNSA_ILi64EEENSA_ILi256EEENSA_ILi32EEEEEENS_12float_e4m3_tENS5_IJlSC_lEEESK_SL_NS4_8TiledMMAINS4_8MMA_AtomIJNS4_4SM904GMMA31MMA_64x256x32_F32E4M3E4M3_SS_TNILNSP_7ScaleInE1ELSR_1EEEEEENS4_6LayoutINS5_IJSC_SC_SC_EEENS5_IJNSA_ILi0EEESW_SW_EEEEENS5_IJNS4_10UnderscoreESZ_SZ_EEEEENS4_23SM90_TMA_LOAD_MULTICASTENS4_14ComposedLayoutINS4_7SwizzleILi1ELi4ELi3EEENS4_18smem_ptr_flag_bitsILi8EEENSU_INS5_IJNSA_ILi8EEESI_EEENS5_IJSI_SC_EEEEEEEvNS4_8identityES12_S1C_vS1D_EENS_8epilogue10collective6detail29Sm90TmaWarpSpecializedAdapterINS1G_15DefaultEpilogueISK_SL_SL_NS1F_6thread17LinearCombinationISK_Li1EffLNS1K_9ScaleType4KindE0ELNS_15FloatRoundStyleE2ESK_EENS1_15EpilogueDefaultEEEEEvvEEEEvNT_6ParamsE)
        /*0008*/ 	.word	0x000000a8


	//----- nvinfo : EIATTR_FRAME_SIZE
	.align		4
.L_12:
        /*000c*/ 	.byte	0x04, 0x11
        /*000e*/ 	.short	(.L_14 - .L_13)
	.align		4
.L_13:
        /*0010*/ 	.word	index@(_ZN7cutlass13device_kernelINS_4gemm6kernel13GemmUniversalIN4cute5tupleIJiiiiEEENS1_10collective13CollectiveMmaINS1_37MainloopSm90TmaGmmaWarpSpecializedFP8ILi22ENS5_IJNS4_1CILi2EEESB_NSA_ILi1EEEEEENS1_32KernelTmaWarpSpecializedPingpongEEENS5_IJNSA_ILi64EEENSA_ILi256EEENSA_ILi32EEEEEENS_12float_e4m3_tENS5_IJlSC_lEEESK_SL_NS4_8TiledMMAINS4_8MMA_AtomIJNS4_4SM904GMMA31MMA_64x256x32_F32E4M3E4M3_SS_TNILNSP_7ScaleInE1ELSR_1EEEEEENS4_6LayoutINS5_IJSC_SC_SC_EEENS5_IJNSA_ILi0EEESW_SW_EEEEENS5_IJNS4_10UnderscoreESZ_SZ_EEEEENS4_23SM90_TMA_LOAD_MULTICASTENS4_14ComposedLayoutINS4_7SwizzleILi1ELi4ELi3EEENS4_18smem_ptr_flag_bitsILi8EEENSU_INS5_IJNSA_ILi8EEESI_EEENS5_IJSI_SC_EEEEEEEvNS4_8identityES12_S1C_vS1D_EENS_8epilogue10collective6detail29Sm90TmaWarpSpecializedAdapterINS1G_15DefaultEpilogueISK_SL_SL_NS1F_6thread17LinearCombinationISK_Li1EffLNS1K_9ScaleType4KindE0ELNS_15FloatRoundStyleE2ESK_EENS1_15EpilogueDefaultEEEEEvvEEEEvNT_6ParamsE)
        /*0014*/ 	.word	0x00000118


	//----- nvinfo : EIATTR_MIN_STACK_SIZE
	.align		4
.L_14:
        /*0018*/ 	.byte	0x04, 0x12
        /*001a*/ 	.short	(.L_16 - .L_15)
	.align		4
.L_15:
        /*001c*/ 	.word	index@(_ZN7cutlass13device_kernelINS_4gemm6kernel13GemmUniversalIN4cute5tupleIJiiiiEEENS1_10collective13CollectiveMmaINS1_37MainloopSm90TmaGmmaWarpSpecializedFP8ILi22ENS5_IJNS4_1CILi2EEESB_NSA_ILi1EEEEEENS1_32KernelTmaWarpSpecializedPingpongEEENS5_IJNSA_ILi64EEENSA_ILi256EEENSA_ILi32EEEEEENS_12float_e4m3_tENS5_IJlSC_lEEESK_SL_NS4_8TiledMMAINS4_8MMA_AtomIJNS4_4SM904GMMA31MMA_64x256x32_F32E4M3E4M3_SS_TNILNSP_7ScaleInE1ELSR_1EEEEEENS4_6LayoutINS5_IJSC_SC_SC_EEENS5_IJNSA_ILi0EEESW_SW_EEEEENS5_IJNS4_10UnderscoreESZ_SZ_EEEEENS4_23SM90_TMA_LOAD_MULTICASTENS4_14ComposedLayoutINS4_7SwizzleILi1ELi4ELi3EEENS4_18smem_ptr_flag_bitsILi8EEENSU_INS5_IJNSA_ILi8EEESI_EEENS5_IJSI_SC_EEEEEEEvNS4_8identityES12_S1C_vS1D_EENS_8epilogue10collective6detail29Sm90TmaWarpSpecializedAdapterINS1G_15DefaultEpilogueISK_SL_SL_NS1F_6thread17LinearCombinationISK_Li1EffLNS1K_9ScaleType4KindE0ELNS_15FloatRoundStyleE2ESK_EENS1_15EpilogueDefaultEEEEEvvEEEEvNT_6ParamsE)
        /*0020*/ 	.word	0x00000118
.L_16:


//--------------------- .nv.compat                --------------------------
	.section	.nv.compat,"",@"SHT_CUDA_COMPAT_INFO"
	.align	4
        /*0000*/ 	.byte	0x02, 0x09, 0x01, 0x00, 0x02, 0x02, 0x04, 0x00, 0x02, 0x05, 0x05, 0x00, 0x03, 0x07, 0x01, 0x01
        /*0010*/ 	.byte	0x02, 0x03, 0x01, 0x00, 0x02, 0x06, 0x01, 0x00, 0x04, 0x0b, 0x08, 0x00, 0x00, 0x00, 0x00, 0x00
        /*0020*/ 	.byte	0x00, 0x00, 0x00, 0x00


//--------------------- .nv.info._ZN7cutlass13device_kernelINS_4gemm6kernel13GemmUniversalIN4cute5tupleIJiiiiEEENS1_10collective13CollectiveMmaINS1_37MainloopSm90TmaGmmaWarpSpecializedFP8ILi22ENS5_IJNS4_1CILi2EEESB_NSA_ILi1EEEEEENS1_32KernelTmaWarpSpecializedPingpongEEENS5_IJNSA_ILi64EEENSA_ILi256EEENSA_ILi32EEEEEENS_12float_e4m3_tENS5_IJlSC_lEEESK_SL_NS4_8TiledMMAINS4_8MMA_AtomIJNS4_4SM904GMMA31MMA_64x256x32_F32E4M3E4M3_SS_TNILNSP_7ScaleInE1ELSR_1EEEEEENS4_6LayoutINS5_IJSC_SC_SC_EEENS5_IJNSA_ILi0EEESW_SW_EEEEENS5_IJNS4_10UnderscoreESZ_SZ_EEEEENS4_23SM90_TMA_LOAD_MULTICASTENS4_14ComposedLayoutINS4_7SwizzleILi1ELi4ELi3EEENS4_18smem_ptr_flag_bitsILi8EEENSU_INS5_IJNSA_ILi8EEESI_EEENS5_IJSI_SC_EEEEEEEvNS4_8identityES12_S1C_vS1D_EENS_8epilogue10collective6detail29Sm90TmaWarpSpecializedAdapterINS1G_15DefaultEpilogueISK_SL_SL_NS1F_6thread17LinearCombinationISK_Li1EffLNS1K_9ScaleType4KindE0ELNS_15FloatRoundStyleE2ESK_EENS1_15EpilogueDefaultEEEEEvvEEEEvNT_6ParamsE --------------------------
	.section	.nv.info._ZN7cutlass13device_kernelINS_4gemm6kernel13GemmUniversalIN4cute5tupleIJiiiiEEENS1_10collective13CollectiveMmaINS1_37MainloopSm90TmaGmmaWarpSpecializedFP8ILi22ENS5_IJNS4_1CILi2EEESB_NSA_ILi1EEEEEENS1_32KernelTmaWarpSpecializedPingpongEEENS5_IJNSA_ILi64EEENSA_ILi256EEENSA_ILi32EEEEEENS_12float_e4m3_tENS5_IJlSC_lEEESK_SL_NS4_8TiledMMAINS4_8MMA_AtomIJNS4_4SM904GMMA31MMA_64x256x32_F32E4M3E4M3_SS_TNILNSP_7ScaleInE1ELSR_1EEEEEENS4_6LayoutINS5_IJSC_SC_SC_EEENS5_IJNSA_ILi0EEESW_SW_EEEEENS5_IJNS4_10UnderscoreESZ_SZ_EEEEENS4_23SM90_TMA_LOAD_MULTICASTENS4_14ComposedLayoutINS4_7SwizzleILi1ELi4ELi3EEENS4_18smem_ptr_flag_bitsILi8EEENSU_INS5_IJNSA_ILi8EEESI_EEENS5_IJSI_SC_EEEEEEEvNS4_8identityES12_S1C_vS1D_EENS_8epilogue10collective6detail29Sm90TmaWarpSpecializedAdapterINS1G_15DefaultEpilogueISK_SL_SL_NS1F_6thread17LinearCombinationISK_Li1EffLNS1K_9ScaleType4KindE0ELNS_15FloatRoundStyleE2ESK_EENS1_15EpilogueDefaultEEEEEvvEEEEvNT_6ParamsE,"",@"SHT_CUDA_INFO"
	.sectionflags	@""
	.align	4


	//----- nvinfo : EIATTR_CUDA_API_VERSION
	.align		4
        /*0000*/ 	.byte	0x04, 0x37
        /*0002*/ 	.short	(.L_18 - .L_17)
.L_17:
        /*0004*/ 	.word	0x00000082


	//----- nvinfo : EIATTR_KPARAM_INFO
	.align		4
.L_18:
        /*0008*/ 	.byte	0x04, 0x17
        /*000a*/ 	.short	(.L_20 - .L_19)
.L_19:
        /*000c*/ 	.word	0x00000000
        /*0010*/ 	.short	0x0000
        /*0012*/ 	.short	0x0070
        /*0014*/ 	.byte	0x00, 0xf0, 0x01, 0x10


	//----- nvinfo : EIATTR_SPARSE_MMA_MASK
	.align		4
.L_20:
        /*0018*/ 	.byte	0x03, 0x50
        /*001a*/ 	.short	0x0000


	//----- nvinfo : EIATTR_MAXREG_COUNT
	.align		4
        /*001c*/ 	.byte	0x03, 0x1b
        /*001e*/ 	.short	0x00a8


	//----- nvinfo : EIATTR_NUM_BARRIERS
	.align		4
        /*0020*/ 	.byte	0x02, 0x4c
        /*0022*/ 	.byte	0x01
	.zero		1


	//----- nvinfo : EIATTR_ANNOTATIONS
	.align		4
        /*0024*/ 	.byte	0x04, 0x55
        /*0026*/ 	.short	(.L_22 - .L_21)


	//   ....[0]....
.L_21:
        /*0028*/ 	.word	0x00000001
        /*002c*/ 	.byte	0x90, 0x09, 0x00, 0x00, 0x01, 0x00, 0x00, 0x00, 0x80, 0x0b, 0x00, 0x00, 0x01, 0x00, 0x00, 0x00
        /* <DEDUP_REMOVED lines=212> */
        /*0d7c*/ 	.byte	0x00, 0x10, 0x01, 0x00


	//----- nvinfo : EIATTR_MERCURY_ISA_VERSION
	.align		4
.L_22:
        /*0d80*/ 	.byte	0x03, 0x5f
        /*0d82*/ 	.short	0x0101


	//----- nvinfo : EIATTR_INT_WARP_WIDE_INSTR_OFFSETS
	.align		4
        /*0d84*/ 	.byte	0x04, 0x31
        /*0d86*/ 	.short	(.L_24 - .L_23)


	//   ....[0]....
.L_23:
        /*0d88*/ 	.word	0x00000810


	//   ....[1]....
        /*0d8c*/ 	.word	0x00000890


	//   ....[2]....
        /*0d90*/ 	.word	0x000008a0


	//   ....[3]....
        /*0d94*/ 	.word	0x000008d0


	//   ....[4]....
        /*0d98*/ 	.word	0x00000910


	//   ....[5]....
        /*0d9c*/ 	.word	0x00000940


	//   ....[6]....
        /*0da0*/ 	.word	0x00000a50


	//   ....[7]....
        /*0da4*/ 	.word	0x00000a70


	//   ....[8]....
        /*0da8*/ 	.word	0x00005870


	//----- nvinfo : EIATTR_COOP_GROUP_MASK_REGIDS
	.align		4
.L_24:
        /*0dac*/ 	.byte	0x04, 0x29
        /*0dae*/ 	.short	(.L_26 - .L_25)


	//   ....[0]....
.L_25:
        /*0db0*/ 	.word	0xffffffff


	//   ....[1]....
        /*0db4*/ 	.word	0xffffffff


	//   ....[2]....
        /*0db8*/ 	.word	0xffffffff


	//   ....[3]....
        /*0dbc*/ 	.word	0xffffffff


	//   ....[4]....
        /*0dc0*/ 	.word	0xffffffff


	//   ....[5]....
        /*0dc4*/ 	.word	0xffffffff


	//   ....[6]....
        /*0dc8*/ 	.word	0xffffffff


	//----- nvinfo : EIATTR_COOP_GROUP_INSTR_OFFSETS
	.align		4
.L_26:
        /*0dcc*/ 	.byte	0x04, 0x28
        /*0dce*/ 	.short	(.L_28 - .L_27)


	//   ....[0]....
.L_27:
        /*0dd0*/ 	.word	0x00000070


	//   ....[1]....
        /*0dd4*/ 	.word	0x00000090


	//   ....[2]....
        /*0dd8*/ 	.word	0x00000190


	//   ....[3]....
        /*0ddc*/ 	.word	0x00000620


	//   ....[4]....
        /*0de0*/ 	.word	0x00000660


	//   ....[5]....
        /*0de4*/ 	.word	0x00000760


	//   ....[6]....
        /*0de8*/ 	.word	0x00000c10


	//----- nvinfo : EIATTR_REG_RECONFIG
	.align		4
.L_28:
        /*0dec*/ 	.byte	0x01, 0x54
	.zero		2


	//----- nvinfo : EIATTR_MBARRIER_INSTR_OFFSETS
	.align		4
        /*0df0*/ 	.byte	0x04, 0x39
        /*0df2*/ 	.short	(.L_30 - .L_29)


	//   ....[0]....
.L_29:
        /*0df4*/ 	.word	0x00000330
        /*0df8*/ 	.word	0x000000ff
        /*0dfc*/ 	.word	0x00000000
        /*0e00*/ 	.short	0x0100
        /*0e02*/ 	.byte	0x07
	.zero		1


	//   ....[1]....
        /*0e04*/ 	.word	0x00000340
        /*0e08*/ 	.word	0x000000ff
        /*0e0c*/ 	.word	0x000000b0
        /*0e10*/ 	.short	0x0100
        /*0e12*/ 	.byte	0x07
	.zero		1


	//   ....[2]....
        /*0e14*/ 	.word	0x00000350
        /*0e18*/ 	.word	0x000000ff
        /*0e1c*/ 	.word	0x00000008
        /*0e20*/ 	.short	0x0100
        /*0e22*/ 	.byte	0x07
	.zero		1


	//   ....[3]....
        /*0e24*/ 	.word	0x00000360
        /*0e28*/ 	.word	0x000000ff
        /*0e2c*/ 	.word	0x000000b8
        /*0e30*/ 	.short	0x0100
        /*0e32*/ 	.byte	0x07
	.zero		1


	//   ....[4]....
        /*0e34*/ 	.word	0x00000370
        /*0e38*/ 	.word	0x000000ff
        /*0e3c*/ 	.word	0x00000010
        /*0e40*/ 	.short	0x0100
        /*0e42*/ 	.byte	0x07
	.zero		1


	//   ....[5]....
        /*0e44*/ 	.word	0x00000380
        /*0e48*/ 	.word	0x000000ff
        /*0e4c*/ 	.word	0x000000c0
        /*0e50*/ 	.short	0x0100
        /*0e52*/ 	.byte	0x07
	.zero		1


	//   ....[6]....
        /*0e54*/ 	.word	0x00000390
        /*0e58*/ 	.word	0x000000ff
        /*0e5c*/ 	.word	0x00000018
        /*0e60*/ 	.short	0x0100
        /*0e62*/ 	.byte	0x07
	.zero		1


	//   ....[7]....
        /*0e64*/ 	.word	0x000003a0
        /*0e68*/ 	.word	0x000000ff
        /*0e6c*/ 	.word	0x000000c8
        /*0e70*/ 	.short	0x0100
        /*0e72*/ 	.byte	0x07
	.zero		1


	//   ....[8]....
        /*0e74*/ 	.word	0x000003b0
        /*0e78*/ 	.word	0x000000ff
        /*0e7c*/ 	.word	0x00000020
        /*0e80*/ 	.short	0x0100
        /*0e82*/ 	.byte	0x07
	.zero		1


	//   ....[9]....
        /*0e84*/ 	.word	0x000003c0
        /*0e88*/ 	.word	0x000000ff
        /*0e8c*/ 	.word	0x000000d0
        /*0e90*/ 	.short	0x0100
        /*0e92*/ 	.byte	0x07
	.zero		1


	//   ....[10]....
        /*0e94*/ 	.word	0x000003d0
        /*0e98*/ 	.word	0x000000ff
        /*0e9c*/ 	.word	0x00000028
        /*0ea0*/ 	.short	0x0100
        /*0ea2*/ 	.byte	0x07
	.zero		1


	//   ....[11]....
        /*0ea4*/ 	.word	0x000003e0
        /*0ea8*/ 	.word	0x000000ff
        /*0eac*/ 	.word	0x000000d8
        /*0eb0*/ 	.short	0x0100
        /*0eb2*/ 	.byte	0x07
	.zero		1


	//   ....[12]....
        /*0eb4*/ 	.word	0x000003f0
        /*0eb8*/ 	.word	0x000000ff
        /*0ebc*/ 	.word	0x00000030
        /*0ec0*/ 	.short	0x0100
        /*0ec2*/ 	.byte	0x07
	.zero		1


	//   ....[13]....
        /*0ec4*/ 	.word	0x00000400
        /*0ec8*/ 	.word	0x000000ff
        /*0ecc*/ 	.word	0x000000e0
        /*0ed0*/ 	.short	0x0100
        /*0ed2*/ 	.byte	0x07
	.zero		1


	//   ....[14]....
        /*0ed4*/ 	.word	0x00000410
        /*0ed8*/ 	.word	0x000000ff
        /*0edc*/ 	.word	0x00000038
        /*0ee0*/ 	.short	0x0100
        /*0ee2*/ 	.byte	0x07
	.zero		1


	//   ....[15]....
        /*0ee4*/ 	.word	0x00000420
        /*0ee8*/ 	.word	0x000000ff
        /*0eec*/ 	.word	0x000000e8
        /*0ef0*/ 	.short	0x0100
        /*0ef2*/ 	.byte	0x07
	.zero		1


	//   ....[16]....
        /*0ef4*/ 	.word	0x00000430
        /*0ef8*/ 	.word	0x000000ff
        /*0efc*/ 	.word	0x00000040
        /*0f00*/ 	.short	0x0100
        /*0f02*/ 	.byte	0x07
	.zero		1


	//   ....[17]....
        /*0f04*/ 	.word	0x00000440
        /*0f08*/ 	.word	0x000000ff
        /*0f0c*/ 	.word	0x000000f0
        /*0f10*/ 	.short	0x0100
        /*0f12*/ 	.byte	0x07
	.zero		1


	//   ....[18]....
        /*0f14*/ 	.word	0x00000450
        /*0f18*/ 	.word	0x000000ff
        /*0f1c*/ 	.word	0x00000048
        /*0f20*/ 	.short	0x0100
        /*0f22*/ 	.byte	0x07
	.zero		1


	//   ....[19]....
        /*0f24*/ 	.word	0x00000460
        /*0f28*/ 	.word	0x000000ff
        /*0f2c*/ 	.word	0x000000f8
        /*0f30*/ 	.short	0x0100
        /*0f32*/ 	.byte	0x07
	.zero		1


	//   ....[20]....
        /*0f34*/ 	.word	0x00000470
        /*0f38*/ 	.word	0x000000ff
        /*0f3c*/ 	.word	0x00000050
        /*0f40*/ 	.short	0x0100
        /*0f42*/ 	.byte	0x07
	.zero		1


	//   ....[21]....
        /*0f44*/ 	.word	0x00000480
        /*0f48*/ 	.word	0x000000ff
        /*0f4c*/ 	.word	0x00000100
        /*0f50*/ 	.short	0x0100
        /*0f52*/ 	.byte	0x07
	.zero		1


	//   ....[22]....
        /*0f54*/ 	.word	0x00000490
        /*0f58*/ 	.word	0x000000ff
        /*0f5c*/ 	.word	0x00000058
        /*0f60*/ 	.short	0x0100
        /*0f62*/ 	.byte	0x07
	.zero		1


	//   ....[23]....
        /*0f64*/ 	.word	0x000004a0
        /*0f68*/ 	.word	0x000000ff
        /*0f6c*/ 	.word	0x00000108
        /*0f70*/ 	.short	0x0100
        /*0f72*/ 	.byte	0x07
	.zero		1


	//   ....[24]....
        /*0f74*/ 	.word	0x000004b0
        /*0f78*/ 	.word	0x000000ff
        /*0f7c*/ 	.word	0x00000060
        /*0f80*/ 	.short	0x0100
        /*0f82*/ 	.byte	0x07
	.zero		1


	//   ....[25]....
        /*0f84*/ 	.word	0x000004c0
        /*0f88*/ 	.word	0x000000ff
        /*0f8c*/ 	.word	0x00000110
        /*0f90*/ 	.short	0x0100
        /*0f92*/ 	.byte	0x07
	.zero		1


	//   ....[26]....
        /*0f94*/ 	.word	0x000004d0
        /*0f98*/ 	.word	0x000000ff
        /*0f9c*/ 	.word	0x00000068
        /*0fa0*/ 	.short	0x0100
        /*0fa2*/ 	.byte	0x07
	.zero		1


	//   ....[27]....
        /*0fa4*/ 	.word	0x000004e0
        /*0fa8*/ 	.word	0x000000ff
        /*0fac*/ 	.word	0x00000118
        /*0fb0*/ 	.short	0x0100
        /*0fb2*/ 	.byte	0x07
	.zero		1


	//   ....[28]....
        /*0fb4*/ 	.word	0x000004f0
        /*0fb8*/ 	.word	0x000000ff
        /*0fbc*/ 	.word	0x00000070
        /*0fc0*/ 	.short	0x0100
        /*0fc2*/ 	.byte	0x07
	.zero		1


	//   ....[29]....
        /*0fc4*/ 	.word	0x00000500
        /*0fc8*/ 	.word	0x000000ff
        /*0fcc*/ 	.word	0x00000120
        /*0fd0*/ 	.short	0x0100
        /*0fd2*/ 	.byte	0x07
	.zero		1


	//   ....[30]....
        /*0fd4*/ 	.word	0x00000510
        /*0fd8*/ 	.word	0x000000ff
        /*0fdc*/ 	.word	0x00000078
        /*0fe0*/ 	.short	0x0100
        /*0fe2*/ 	.byte	0x07
	.zero		1


	//   ....[31]....
        /*0fe4*/ 	.word	0x00000520
        /*0fe8*/ 	.word	0x000000ff
        /*0fec*/ 	.word	0x00000128
        /*0ff0*/ 	.short	0x0100
        /*0ff2*/ 	.byte	0x07
	.zero		1


	//   ....[32]....
        /*0ff4*/ 	.word	0x00000530
        /*0ff8*/ 	.word	0x000000ff
        /*0ffc*/ 	.word	0x00000080
        /*1000*/ 	.short	0x0100
        /*1002*/ 	.byte	0x07
	.zero		1


	//   ....[33]....
        /*1004*/ 	.word	0x00000540
        /*1008*/ 	.word	0x000000ff
        /*100c*/ 	.word	0x00000130
        /*1010*/ 	.short	0x0100
        /*1012*/ 	.byte	0x07
	.zero		1


	//   ....[34]....
        /*1014*/ 	.word	0x00000550
        /*1018*/ 	.word	0x000000ff
        /*101c*/ 	.word	0x00000088
        /*1020*/ 	.short	0x0100
        /*1022*/ 	.byte	0x07
	.zero		1


	//   ....[35]....
        /*1024*/ 	.word	0x00000560
        /*1028*/ 	.word	0x000000ff
        /*102c*/ 	.word	0x00000138
        /*1030*/ 	.short	0x0100
        /*1032*/ 	.byte	0x07
	.zero		1


	//   ....[36]....
        /*1034*/ 	.word	0x00000570
        /*1038*/ 	.word	0x000000ff
        /*103c*/ 	.word	0x00000090
        /*1040*/ 	.short	0x0100
        /*1042*/ 	.byte	0x07
	.zero		1


	//   ....[37]....
        /*1044*/ 	.word	0x00000580
        /*1048*/ 	.word	0x000000ff
        /*104c*/ 	.word	0x00000140
        /*1050*/ 	.short	0x0100
        /*1052*/ 	.byte	0x07
	.zero		1


	//   ....[38]....
        /*1054*/ 	.word	0x00000590
        /*1058*/ 	.word	0x000000ff
        /*105c*/ 	.word	0x00000098
        /*1060*/ 	.short	0x0100
        /*1062*/ 	.byte	0x07
	.zero		1


	//   ....[39]....
        /*1064*/ 	.word	0x000005a0
        /*1068*/ 	.word	0x000000ff
        /*106c*/ 	.word	0x00000148
        /*1070*/ 	.short	0x0100
        /*1072*/ 	.byte	0x07
	.zero		1


	//   ....[40]....
        /*1074*/ 	.word	0x000005b0
        /*1078*/ 	.word	0x000000ff
        /*107c*/ 	.word	0x000000a0
        /*1080*/ 	.short	0x0100
        /*1082*/ 	.byte	0x07
	.zero		1


	//   ....[41]....
        /*1084*/ 	.word	0x000005c0
        /*1088*/ 	.word	0x000000ff
        /*108c*/ 	.word	0x00000150
        /*1090*/ 	.short	0x0100
        /*1092*/ 	.byte	0x07
	.zero		1


	//   ....[42]....
        /*1094*/ 	.word	0x000005d0
        /*1098*/ 	.word	0x000000ff
        /*109c*/ 	.word	0x000000a8
        /*10a0*/ 	.short	0x0100
        /*10a2*/ 	.byte	0x07
	.zero		1


	//   ....[43]....
        /*10a4*/ 	.word	0x000005e0
        /*10a8*/ 	.word	0x000000ff
        /*10ac*/ 	.word	0x00000158
        /*10b0*/ 	.short	0x0100
        /*10b2*/ 	.byte	0x07
	.zero		1


	//   ....[44]....
        /*10b4*/ 	.word	0x00000ab0
        /*10b8*/ 	.word	0x000000ff
        /*10bc*/ 	.word	0x00000190
        /*10c0*/ 	.short	0x0100
        /*10c2*/ 	.byte	0x07
	.zero		1


	//   ....[45]....
        /*10c4*/ 	.word	0x00000b50
        /*10c8*/ 	.word	0x000000ff
        /*10cc*/ 	.word	0x00000198
        /*10d0*/ 	.short	0x0100
        /*10d2*/ 	.byte	0x07
	.zero		1


	//   ....[46]....
        /*10d4*/ 	.word	0x00000b90
        /*10d8*/ 	.word	0x000000ff
        /*10dc*/ 	.word	0x00000170
        /*10e0*/ 	.short	0x0100
        /*10e2*/ 	.byte	0x0a
	.zero		1


	//   ....[47]....
        /*10e4*/ 	.word	0x00000ba0
        /*10e8*/ 	.word	0x000000ff
        /*10ec*/ 	.word	0x00000178
        /*10f0*/ 	.short	0x0100
        /*10f2*/ 	.byte	0x0a
	.zero		1


	//   ....[48]....
        /*10f4*/ 	.word	0x00000bb0
        /*10f8*/ 	.word	0x000000ff
        /*10fc*/ 	.word	0x00000180
        /*1100*/ 	.short	0x0100
        /*1102*/ 	.byte	0x0a
	.zero		1


	//   ....[49]....
        /*1104*/ 	.word	0x00000bc0
        /*1108*/ 	.word	0x000000ff
        /*110c*/ 	.word	0x00000188
        /*1110*/ 	.short	0x0100
        /*1112*/ 	.byte	0x0a
	.zero		1


	//   ....[50]....
        /*1114*/ 	.word	0x00001a70
        /*1118*/ 	.word	0x000000ff
        /*111c*/ 	.word	0xfffffff8
        /*1120*/ 	.short	0x010a
        /*1122*/ 	.byte	0x11
	.zero		1


	//   ....[51]....
        /*1124*/ 	.word	0x00002450
        /*1128*/ 	.word	0x000000ff
        /*112c*/ 	.word	0x00000000
        /*1130*/ 	.short	0x010a
        /*1132*/ 	.byte	0x06
	.zero		1


	//   ....[52]....
        /*1134*/ 	.word	0x00002490
        /*1138*/ 	.word	0x000000ff
        /*113c*/ 	.word	0x00000000
        /*1140*/ 	.short	0x010a
        /*1142*/ 	.byte	0x06
	.zero		1


	//   ....[53]....
        /*1144*/ 	.word	0x00003620
        /*1148*/ 	.word	0x000000ff
        /*114c*/ 	.word	0x00000000
        /*1150*/ 	.short	0x010a
        /*1152*/ 	.byte	0x09
	.zero		1


	//   ....[54]....
        /*1154*/ 	.word	0x00003660
        /*1158*/ 	.word	0x000000ff
        /*115c*/ 	.word	0x00000000
        /*1160*/ 	.short	0x010a
        /*1162*/ 	.byte	0x09
	.zero		1


	//   ....[55]....
        /*1164*/ 	.word	0x000046d0
        /*1168*/ 	.word	0x000000e5
        /*116c*/ 	.word	0x00000000
        /*1170*/ 	.short	0x0101
        /*1172*/ 	.byte	0x3f
	.zero		1


	//   ....[56]....
        /*1174*/ 	.word	0x00005790
        /*1178*/ 	.word	0x000000e3
        /*117c*/ 	.word	0x00000000
        /*1180*/ 	.short	0x0101
        /*1182*/ 	.byte	0x1d
	.zero		1


	//   ....[57]....
        /*1184*/ 	.word	0x00005920
        /*1188*/ 	.word	0x00000018
        /*118c*/ 	.word	0x00000000
        /*1190*/ 	.short	0x0101
        /*1192*/ 	.byte	0x3f
	.zero		1


	//   ....[58]....
        /*1194*/ 	.word	0x000059e0
        /*1198*/ 	.word	0x000000ff
        /*119c*/ 	.word	0x00000008
        /*11a0*/ 	.short	0x010a
        /*11a2*/ 	.byte	0x11
	.zero		1


	//   ....[59]....
        /*11a4*/ 	.word	0x0000ebd0
        /*11a8*/ 	.word	0x00000003
        /*11ac*/ 	.word	0x00000000
        /*11b0*/ 	.short	0x0101
        /*11b2*/ 	.byte	0x1d
	.zero		1


	//   ....[60]....
        /*11b4*/ 	.word	0x0000f6f0
        /*11b8*/ 	.word	0x0000000b
        /*11bc*/ 	.word	0x000000b0
        /*11c0*/ 	.short	0x010a
        /*11c2*/ 	.byte	0x3f
	.zero		1


	//   ....[61]....
        /*11c4*/ 	.word	0x0000fae0
        /*11c8*/ 	.word	0x00000004
        /*11cc*/ 	.word	0x00000198
        /*11d0*/ 	.short	0x0101
        /*11d2*/ 	.byte	0x3f
	.zero		1


	//   ....[62]....
        /*11d4*/ 	.word	0x000102d0
        /*11d8*/ 	.word	0x00000007
        /*11dc*/ 	.word	0x00000000
        /*11e0*/ 	.short	0x010a
        /*11e2*/ 	.byte	0x3f
	.zero		1


	//   ....[63]....
        /*11e4*/ 	.word	0x00010350
        /*11e8*/ 	.word	0x00000009
        /*11ec*/ 	.word	0x00000000
        /*11f0*/ 	.short	0x010a
        /*11f2*/ 	.byte	0x3f
	.zero		1


	//   ....[64]....
        /*11f4*/ 	.word	0x000103e0
        /*11f8*/ 	.word	0x00000006
        /*11fc*/ 	.word	0x00000000
        /*1200*/ 	.short	0x010a
        /*1202*/ 	.byte	0x3f
	.zero		1


	//   ....[65]....
        /*1204*/ 	.word	0x00010470
        /*1208*/ 	.word	0x00000009
        /*120c*/ 	.word	0x00000000
        /*1210*/ 	.short	0x010a
        /*1212*/ 	.byte	0x3f
	.zero		1


	//   ....[66]....
        /*1214*/ 	.word	0x00010500
        /*1218*/ 	.word	0x00000006
        /*121c*/ 	.word	0x00000000
        /*1220*/ 	.short	0x010a
        /*1222*/ 	.byte	0x3f
	.zero		1


	//   ....[67]....
        /*1224*/ 	.word	0x00010590
        /*1228*/ 	.word	0x00000009
        /*122c*/ 	.word	0x00000000
        /*1230*/ 	.short	0x010a
        /*1232*/ 	.byte	0x3f
	.zero		1


	//   ....[68]....
        /*1234*/ 	.word	0x00010620
        /*1238*/ 	.word	0x00000006
        /*123c*/ 	.word	0x00000000
        /*1240*/ 	.short	0x010a
        /*1242*/ 	.byte	0x3f
	.zero		1


	//   ....[69]....
        /*1244*/ 	.word	0x000106b0
        /*1248*/ 	.word	0x00000009
        /*124c*/ 	.word	0x00000000
        /*1250*/ 	.short	0x010a
        /*1252*/ 	.byte	0x3f
	.zero		1


	//   ....[70]....
        /*1254*/ 	.word	0x00010740
        /*1258*/ 	.word	0x00000006
        /*125c*/ 	.word	0x00000000
        /*1260*/ 	.short	0x010a
        /*1262*/ 	.byte	0x3f
	.zero		1


	//   ....[71]....
        /*1264*/ 	.word	0x000107d0
        /*1268*/ 	.word	0x00000009
        /*126c*/ 	.word	0x00000000
        /*1270*/ 	.short	0x010a
        /*1272*/ 	.byte	0x3f
	.zero		1


	//   ....[72]....
        /*1274*/ 	.word	0x00010860
        /*1278*/ 	.word	0x00000006
        /*127c*/ 	.word	0x00000000
        /*1280*/ 	.short	0x010a
        /*1282*/ 	.byte	0x3f
	.zero		1


	//   ....[73]....
        /*1284*/ 	.word	0x000108f0
        /*1288*/ 	.word	0x00000009
        /*128c*/ 	.word	0x00000000
        /*1290*/ 	.short	0x010a
        /*1292*/ 	.byte	0x3f
	.zero		1


	//   ....[74]....
        /*1294*/ 	.word	0x00010980
        /*1298*/ 	.word	0x00000006
        /*129c*/ 	.word	0x00000000
        /*12a0*/ 	.short	0x010a
        /*12a2*/ 	.byte	0x3f
	.zero		1


	//   ....[75]....
        /*12a4*/ 	.word	0x00010a10
        /*12a8*/ 	.word	0x00000009
        /*12ac*/ 	.word	0x00000000
        /*12b0*/ 	.short	0x010a
        /*12b2*/ 	.byte	0x3f
	.zero		1


	//   ....[76]....
        /*12b4*/ 	.word	0x00010aa0
        /*12b8*/ 	.word	0x00000006
        /*12bc*/ 	.word	0x00000000
        /*12c0*/ 	.short	0x010a
        /*12c2*/ 	.byte	0x3f
	.zero		1


	//   ....[77]....
        /*12c4*/ 	.word	0x00010b30
        /*12c8*/ 	.word	0x00000009
        /*12cc*/ 	.word	0x00000000
        /*12d0*/ 	.short	0x010a
        /*12d2*/ 	.byte	0x3f
	.zero		1


	//   ....[78]....
        /*12d4*/ 	.word	0x00010bc0
        /*12d8*/ 	.word	0x00000006
        /*12dc*/ 	.word	0x00000000
        /*12e0*/ 	.short	0x010a
        /*12e2*/ 	.byte	0x3f
	.zero		1


	//   ....[79]....
        /*12e4*/ 	.word	0x00010c50
        /*12e8*/ 	.word	0x00000009
        /*12ec*/ 	.word	0x00000000
        /*12f0*/ 	.short	0x010a
        /*12f2*/ 	.byte	0x3f
	.zero		1


	//   ....[80]....
        /*12f4*/ 	.word	0x00010ce0
        /*12f8*/ 	.word	0x00000006
        /*12fc*/ 	.word	0x00000000
        /*1300*/ 	.short	0x010a
        /*1302*/ 	.byte	0x3f
	.zero		1


	//   ....[81]....
        /*1304*/ 	.word	0x00010d70
        /*1308*/ 	.word	0x00000009
        /*130c*/ 	.word	0x00000000
        /*1310*/ 	.short	0x010a
        /*1312*/ 	.byte	0x3f
	.zero		1


	//   ....[82]....
        /*1314*/ 	.word	0x00010e00
        /*1318*/ 	.word	0x00000006
        /*131c*/ 	.word	0x00000000
        /*1320*/ 	.short	0x010a
        /*1322*/ 	.byte	0x3f
	.zero		1


	//   ....[83]....
        /*1324*/ 	.word	0x00010e90
        /*1328*/ 	.word	0x00000003
        /*132c*/ 	.word	0x00000000
        /*1330*/ 	.short	0x010a
        /*1332*/ 	.byte	0x3f
	.zero		1


	//   ....[84]....
        /*1334*/ 	.word	0x00010f00
        /*1338*/ 	.word	0x00000003
        /*133c*/ 	.word	0xfffffff8
        /*1340*/ 	.short	0x010a
        /*1342*/ 	.byte	0x3f
	.zero		1


	//   ....[85]....
        /*1344*/ 	.word	0x00010f60
        /*1348*/ 	.word	0x00000003
        /*134c*/ 	.word	0x00000000
        /*1350*/ 	.short	0x010a
        /*1352*/ 	.byte	0x3f
	.zero		1


	//   ....[86]....
        /*1354*/ 	.word	0x00010fd0
        /*1358*/ 	.word	0x00000000
        /*135c*/ 	.word	0x00000000
        /*1360*/ 	.short	0x010a
        /*1362*/ 	.byte	0x3f
	.zero		1


	//   ....[87]....
        /*1364*/ 	.word	0x00011040
        /*1368*/ 	.word	0x00000019
        /*136c*/ 	.word	0x00000008
        /*1370*/ 	.short	0x010a
        /*1372*/ 	.byte	0x3f
	.zero		1


	//   ....[88]....
        /*1374*/ 	.word	0x00011110
        /*1378*/ 	.word	0x0000000b
        /*137c*/ 	.word	0x000000b0
        /*1380*/ 	.short	0x010a
        /*1382*/ 	.byte	0x3f
	.zero		1


	//   ....[89]....
        /*1384*/ 	.word	0x000111f0
        /*1388*/ 	.word	0x00000007
        /*138c*/ 	.word	0x00000000
        /*1390*/ 	.short	0x010a
        /*1392*/ 	.byte	0x3f
	.zero		1


	//   ....[90]....
        /*1394*/ 	.word	0x00011240
        /*1398*/ 	.word	0x00000009
        /*139c*/ 	.word	0x00000000
        /*13a0*/ 	.short	0x010a
        /*13a2*/ 	.byte	0x3f
	.zero		1


	//   ....[91]....
        /*13a4*/ 	.word	0x00011290
        /*13a8*/ 	.word	0x00000006
        /*13ac*/ 	.word	0x00000000
        /*13b0*/ 	.short	0x010a
        /*13b2*/ 	.byte	0x3f
	.zero		1


	//   ....[92]....
        /*13b4*/ 	.word	0x000112e0
        /*13b8*/ 	.word	0x00000009
        /*13bc*/ 	.word	0x00000000
        /*13c0*/ 	.short	0x010a
        /*13c2*/ 	.byte	0x3f
	.zero		1


	//   ....[93]....
        /*13c4*/ 	.word	0x00011330
        /*13c8*/ 	.word	0x00000006
        /*13cc*/ 	.word	0x00000000
        /*13d0*/ 	.short	0x010a
        /*13d2*/ 	.byte	0x3f
	.zero		1


	//   ....[94]....
        /*13d4*/ 	.word	0x00011380
        /*13d8*/ 	.word	0x00000009
        /*13dc*/ 	.word	0x00000000
        /*13e0*/ 	.short	0x010a
        /*13e2*/ 	.byte	0x3f
	.zero		1


	//   ....[95]....
        /*13e4*/ 	.word	0x000113d0
        /*13e8*/ 	.word	0x00000006
        /*13ec*/ 	.word	0x00000000
        /*13f0*/ 	.short	0x010a
        /*13f2*/ 	.byte	0x3f
	.zero		1


	//   ....[96]....
        /*13f4*/ 	.word	0x00011420
        /*13f8*/ 	.word	0x00000009
        /*13fc*/ 	.word	0x00000000
        /*1400*/ 	.short	0x010a
        /*1402*/ 	.byte	0x3f
	.zero		1


	//   ....[97]....
        /*1404*/ 	.word	0x00011470
        /*1408*/ 	.word	0x00000006
        /*140c*/ 	.word	0x00000000
        /*1410*/ 	.short	0x010a
        /*1412*/ 	.byte	0x3f
	.zero		1


	//   ....[98]....
        /*1414*/ 	.word	0x000114c0
        /*1418*/ 	.word	0x00000009
        /*141c*/ 	.word	0x00000000
        /*1420*/ 	.short	0x010a
        /*1422*/ 	.byte	0x3f
	.zero		1


	//   ....[99]....
        /*1424*/ 	.word	0x00011510
        /*1428*/ 	.word	0x00000006
        /*142c*/ 	.word	0x00000000
        /*1430*/ 	.short	0x010a
        /*1432*/ 	.byte	0x3f
	.zero		1


	//   ....[100]....
        /*1434*/ 	.word	0x00011560
        /*1438*/ 	.word	0x00000009
        /*143c*/ 	.word	0x00000000
        /*1440*/ 	.short	0x010a
        /*1442*/ 	.byte	0x3f
	.zero		1


	//   ....[101]....
        /*1444*/ 	.word	0x000115b0
        /*1448*/ 	.word	0x00000006
        /*144c*/ 	.word	0x00000000
        /*1450*/ 	.short	0x010a
        /*1452*/ 	.byte	0x3f
	.zero		1


	//   ....[102]....
        /*1454*/ 	.word	0x00011600
        /*1458*/ 	.word	0x00000009
        /*145c*/ 	.word	0x00000000
        /*1460*/ 	.short	0x010a
        /*1462*/ 	.byte	0x3f
	.zero		1


	//   ....[103]....
        /*1464*/ 	.word	0x00011650
        /*1468*/ 	.word	0x00000006
        /*146c*/ 	.word	0x00000000
        /*1470*/ 	.short	0x010a
        /*1472*/ 	.byte	0x3f
	.zero		1


	//   ....[104]....
        /*1474*/ 	.word	0x000116a0
        /*1478*/ 	.word	0x00000009
        /*147c*/ 	.word	0x00000000
        /*1480*/ 	.short	0x010a
        /*1482*/ 	.byte	0x3f
	.zero		1


	//   ....[105]....
        /*1484*/ 	.word	0x000116f0
        /*1488*/ 	.word	0x00000006
        /*148c*/ 	.word	0x00000000
        /*1490*/ 	.short	0x010a
        /*1492*/ 	.byte	0x3f
	.zero		1


	//   ....[106]....
        /*1494*/ 	.word	0x00011740
        /*1498*/ 	.word	0x00000009
        /*149c*/ 	.word	0x00000000
        /*14a0*/ 	.short	0x010a
        /*14a2*/ 	.byte	0x3f
	.zero		1


	//   ....[107]....
        /*14a4*/ 	.word	0x00011790
        /*14a8*/ 	.word	0x00000006
        /*14ac*/ 	.word	0x00000000
        /*14b0*/ 	.short	0x010a
        /*14b2*/ 	.byte	0x3f
	.zero		1


	//   ....[108]....
        /*14b4*/ 	.word	0x000117e0
        /*14b8*/ 	.word	0x00000009
        /*14bc*/ 	.word	0x00000000
        /*14c0*/ 	.short	0x010a
        /*14c2*/ 	.byte	0x3f
	.zero		1


	//   ....[109]....
        /*14c4*/ 	.word	0x00011830
        /*14c8*/ 	.word	0x00000006
        /*14cc*/ 	.word	0x00000000
        /*14d0*/ 	.short	0x010a
        /*14d2*/ 	.byte	0x3f
	.zero		1


	//----- nvinfo : EIATTR_NUM_MBARRIERS
	.align		4
.L_30:
        /*14d4*/ 	.byte	0x03, 0x38
        /*14d6*/ 	.short	0x0032


	//----- nvinfo : EIATTR_EXIT_INSTR_OFFSETS
	.align		4
        /*14d8*/ 	.byte	0x04, 0x1c
        /*14da*/ 	.short	(.L_32 - .L_31)


	//   ....[0]....
.L_31:
        /*14dc*/ 	.word	0x000017b0


	//   ....[1]....
        /*14e0*/ 	.word	0x00001810


	//   ....[2]....
        /*14e4*/ 	.word	0x0000f2e0


	//   ....[3]....
        /*14e8*/ 	.word	0x0000f310


	//   ....[4]....
        /*14ec*/ 	.word	0x00010ee0


	//----- nvinfo : EIATTR_MAX_THREADS
	.align		4
.L_32:
        /*14f0*/ 	.byte	0x04, 0x05
        /*14f2*/ 	.short	(.L_34 - .L_33)
.L_33:
        /*14f4*/ 	.word	0x00000180
        /*14f8*/ 	.word	0x00000001
        /*14fc*/ 	.word	0x00000001


	//----- nvinfo : EIATTR_CRS_STACK_SIZE
	.align		4
.L_34:
        /*1500*/ 	.byte	0x04, 0x1e
        /*1502*/ 	.short	(.L_36 - .L_35)
.L_35:
        /*1504*/ 	.word	0x00000000


	//----- nvinfo : EIATTR_CBANK_PARAM_SIZE
	.align		4
.L_36:
        /*1508*/ 	.byte	0x03, 0x19
        /*150a*/ 	.short	0x0470


	//----- nvinfo : EIATTR_PARAM_CBANK
	.align		4
        /*150c*/ 	.byte	0x04, 0x0a
        /*150e*/ 	.short	(.L_38 - .L_37)
	.align		4
.L_37:
        /*1510*/ 	.word	index@(.nv.constant0._ZN7cutlass13device_kernelINS_4gemm6kernel13GemmUniversalIN4cute5tupleIJiiiiEEENS1_10collective13CollectiveMmaINS1_37MainloopSm90TmaGmmaWarpSpecializedFP8ILi22ENS5_IJNS4_1CILi2EEESB_NSA_ILi1EEEEEENS1_32KernelTmaWarpSpecializedPingpongEEENS5_IJNSA_ILi64EEENSA_ILi256EEENSA_ILi32EEEEEENS_12float_e4m3_tENS5_IJlSC_lEEESK_SL_NS4_8TiledMMAINS4_8MMA_AtomIJNS4_4SM904GMMA31MMA_64x256x32_F32E4M3E4M3_SS_TNILNSP_7ScaleInE1ELSR_1EEEEEENS4_6LayoutINS5_IJSC_SC_SC_EEENS5_IJNSA_ILi0EEESW_SW_EEEEENS5_IJNS4_10UnderscoreESZ_SZ_EEEEENS4_23SM90_TMA_LOAD_MULTICASTENS4_14ComposedLayoutINS4_7SwizzleILi1ELi4ELi3EEENS4_18smem_ptr_flag_bitsILi8EEENSU_INS5_IJNSA_ILi8EEESI_EEENS5_IJSI_SC_EEEEEEEvNS4_8identityES12_S1C_vS1D_EENS_8epilogue10collective6detail29Sm90TmaWarpSpecializedAdapterINS1G_15DefaultEpilogueISK_SL_SL_NS1F_6thread17LinearCombinationISK_Li1EffLNS1K_9ScaleType4KindE0ELNS_15FloatRoundStyleE2ESK_EENS1_15EpilogueDefaultEEEEEvvEEEEvNT_6ParamsE)
        /*1514*/ 	.short	0x0210
        /*1516*/ 	.short	0x0470


	//----- nvinfo : EIATTR_SW_WAR
	.align		4
.L_38:
        /*1518*/ 	.byte	0x04, 0x36
        /*151a*/ 	.short	(.L_40 - .L_39)
.L_39:
        /*151c*/ 	.word	0x00000008
.L_40:


//--------------------- .nv.callgraph             --------------------------
	.section	.nv.callgraph,"",@"SHT_CUDA_CALLGRAPH"
	.align	4
	.sectionentsize	8
	.align		4
        /*0000*/ 	.word	0x00000000
	.align		4
        /*0004*/ 	.word	0xffffffff
	.align		4
        /*0008*/ 	.word	0x00000000
	.align		4
        /*000c*/ 	.word	0xfffffffe
	.align		4
        /*0010*/ 	.word	0x00000000
	.align		4
        /*0014*/ 	.word	0xfffffffd
	.align		4
        /*0018*/ 	.word	0x00000000
	.align		4
        /*001c*/ 	.word	0xfffffffc


//--------------------- .nv.constant4             --------------------------
	.section	.nv.constant4,"a",@progbits
	.align	8
	.align		8
.nv.constant4:
        /*0000*/ 	.dword	_ZN39_INTERNAL_215bd43b_4_k_cu_3681d341_35114cuda3std3__45__cpo5beginE
	.align		8
        /*0008*/ 	.dword	_ZN39_INTERNAL_215bd43b_4_k_cu_3681d341_35114cuda3std3__45__cpo3endE
	.align		8
        /*0010*/ 	.dword	_ZN39_INTERNAL_215bd43b_4_k_cu_3681d341_35114cuda3std3__45__cpo6cbeginE
	.align		8
        /*0018*/ 	.dword	_ZN39_INTERNAL_215bd43b_4_k_cu_3681d341_35114cuda3std3__45__cpo4cendE
	.align		8
        /*0020*/ 	.dword	_ZN39_INTERNAL_215bd43b_4_k_cu_3681d341_35114cuda3std3__441_GLOBAL__N__215bd43b_4_k_cu_3681d341_35116ignoreE
	.align		8
        /*0028*/ 	.dword	_ZN39_INTERNAL_215bd43b_4_k_cu_3681d341_35114cuda3std3__419piecewise_constructE
	.align		8
        /*0030*/ 	.dword	_ZN39_INTERNAL_215bd43b_4_k_cu_3681d341_35114cuda3std3__48in_placeE
	.align		8
        /*0038*/ 	.dword	_ZN39_INTERNAL_215bd43b_4_k_cu_3681d341_35114cuda3std6ranges3__45__cpo4swapE
	.align		8
        /*0040*/ 	.dword	_ZN39_INTERNAL_215bd43b_4_k_cu_3681d341_35114cuda3std6ranges3__45__cpo9iter_moveE
	.align		8
        /*0048*/ 	.dword	_ZN39_INTERNAL_215bd43b_4_k_cu_3681d341_35114cute7productE
	.align		8
        /*0050*/ 	.dword	_ZN39_INTERNAL_215bd43b_4_k_cu_3681d341_35114cute1_E


//--------------------- .text._ZN7cutlass13device_kernelINS_4gemm6kernel13GemmUniversalIN4cute5tupleIJiiiiEEENS1_10collective13CollectiveMmaINS1_37MainloopSm90TmaGmmaWarpSpecializedFP8ILi22ENS5_IJNS4_1CILi2EEESB_NSA_ILi1EEEEEENS1_32KernelTmaWarpSpecializedPingpongEEENS5_IJNSA_ILi64EEENSA_ILi256EEENSA_ILi32EEEEEENS_12float_e4m3_tENS5_IJlSC_lEEESK_SL_NS4_8TiledMMAINS4_8MMA_AtomIJNS4_4SM904GMMA31MMA_64x256x32_F32E4M3E4M3_SS_TNILNSP_7ScaleInE1ELSR_1EEEEEENS4_6LayoutINS5_IJSC_SC_SC_EEENS5_IJNSA_ILi0EEESW_SW_EEEEENS5_IJNS4_10UnderscoreESZ_SZ_EEEEENS4_23SM90_TMA_LOAD_MULTICASTENS4_14ComposedLayoutINS4_7SwizzleILi1ELi4ELi3EEENS4_18smem_ptr_flag_bitsILi8EEENSU_INS5_IJNSA_ILi8EEESI_EEENS5_IJSI_SC_EEEEEEEvNS4_8identityES12_S1C_vS1D_EENS_8epilogue10collective6detail29Sm90TmaWarpSpecializedAdapterINS1G_15DefaultEpilogueISK_SL_SL_NS1F_6thread17LinearCombinationISK_Li1EffLNS1K_9ScaleType4KindE0ELNS_15FloatRoundStyleE2ESK_EENS1_15EpilogueDefaultEEEEEvvEEEEvNT_6ParamsE --------------------------
	.section	.text._ZN7cutlass13device_kernelINS_4gemm6kernel13GemmUniversalIN4cute5tupleIJiiiiEEENS1_10collective13CollectiveMmaINS1_37MainloopSm90TmaGmmaWarpSpecializedFP8ILi22ENS5_IJNS4_1CILi2EEESB_NSA_ILi1EEEEEENS1_32KernelTmaWarpSpecializedPingpongEEENS5_IJNSA_ILi64EEENSA_ILi256EEENSA_ILi32EEEEEENS_12float_e4m3_tENS5_IJlSC_lEEESK_SL_NS4_8TiledMMAINS4_8MMA_AtomIJNS4_4SM904GMMA31MMA_64x256x32_F32E4M3E4M3_SS_TNILNSP_7ScaleInE1ELSR_1EEEEEENS4_6LayoutINS5_IJSC_SC_SC_EEENS5_IJNSA_ILi0EEESW_SW_EEEEENS5_IJNS4_10UnderscoreESZ_SZ_EEEEENS4_23SM90_TMA_LOAD_MULTICASTENS4_14ComposedLayoutINS4_7SwizzleILi1ELi4ELi3EEENS4_18smem_ptr_flag_bitsILi8EEENSU_INS5_IJNSA_ILi8EEESI_EEENS5_IJSI_SC_EEEEEEEvNS4_8identityES12_S1C_vS1D_EENS_8epilogue10collective6detail29Sm90TmaWarpSpecializedAdapterINS1G_15DefaultEpilogueISK_SL_SL_NS1F_6thread17LinearCombinationISK_Li1EffLNS1K_9ScaleType4KindE0ELNS_15FloatRoundStyleE2ESK_EENS1_15EpilogueDefaultEEEEEvvEEEEvNT_6ParamsE,"ax",@progbits
	.align	128
.text._ZN7cutlass13device_kernelINS_4gemm6kernel13GemmUniversalIN4cute5tupleIJiiiiEEENS1_10collective13CollectiveMmaINS1_37MainloopSm90TmaGmmaWarpSpecializedFP8ILi22ENS5_IJNS4_1CILi2EEESB_NSA_ILi1EEEEEENS1_32KernelTmaWarpSpecializedPingpongEEENS5_IJNSA_ILi64EEENSA_ILi256EEENSA_ILi32EEEEEENS_12float_e4m3_tENS5_IJlSC_lEEESK_SL_NS4_8TiledMMAINS4_8MMA_AtomIJNS4_4SM904GMMA31MMA_64x256x32_F32E4M3E4M3_SS_TNILNSP_7ScaleInE1ELSR_1EEEEEENS4_6LayoutINS5_IJSC_SC_SC_EEENS5_IJNSA_ILi0EEESW_SW_EEEEENS5_IJNS4_10UnderscoreESZ_SZ_EEEEENS4_23SM90_TMA_LOAD_MULTICASTENS4_14ComposedLayoutINS4_7SwizzleILi1ELi4ELi3EEENS4_18smem_ptr_flag_bitsILi8EEENSU_INS5_IJNSA_ILi8EEESI_EEENS5_IJSI_SC_EEEEEEEvNS4_8identityES12_S1C_vS1D_EENS_8epilogue10collective6detail29Sm90TmaWarpSpecializedAdapterINS1G_15DefaultEpilogueISK_SL_SL_NS1F_6thread17LinearCombinationISK_Li1EffLNS1K_9ScaleType4KindE0ELNS_15FloatRoundStyleE2ESK_EENS1_15EpilogueDefaultEEEEEvvEEEEvNT_6ParamsE:
        .type           _ZN7cutlass13device_kernelINS_4gemm6kernel13GemmUniversalIN4cute5tupleIJiiiiEEENS1_10collective13CollectiveMmaINS1_37MainloopSm90TmaGmmaWarpSpecializedFP8ILi22ENS5_IJNS4_1CILi2EEESB_NSA_ILi1EEEEEENS1_32KernelTmaWarpSpecializedPingpongEEENS5_IJNSA_ILi64EEENSA_ILi256EEENSA_ILi32EEEEEENS_12float_e4m3_tENS5_IJlSC_lEEESK_SL_NS4_8TiledMMAINS4_8MMA_AtomIJNS4_4SM904GMMA31MMA_64x256x32_F32E4M3E4M3_SS_TNILNSP_7ScaleInE1ELSR_1EEEEEENS4_6LayoutINS5_IJSC_SC_SC_EEENS5_IJNSA_ILi0EEESW_SW_EEEEENS5_IJNS4_10UnderscoreESZ_SZ_EEEEENS4_23SM90_TMA_LOAD_MULTICASTENS4_14ComposedLayoutINS4_7SwizzleILi1ELi4ELi3EEENS4_18smem_ptr_flag_bitsILi8EEENSU_INS5_IJNSA_ILi8EEESI_EEENS5_IJSI_SC_EEEEEEEvNS4_8identityES12_S1C_vS1D_EENS_8epilogue10collective6detail29Sm90TmaWarpSpecializedAdapterINS1G_15DefaultEpilogueISK_SL_SL_NS1F_6thread17LinearCombinationISK_Li1EffLNS1K_9ScaleType4KindE0ELNS_15FloatRoundStyleE2ESK_EENS1_15EpilogueDefaultEEEEEvvEEEEvNT_6ParamsE,@function
        .size           _ZN7cutlass13device_kernelINS_4gemm6kernel13GemmUniversalIN4cute5tupleIJiiiiEEENS1_10collective13CollectiveMmaINS1_37MainloopSm90TmaGmmaWarpSpecializedFP8ILi22ENS5_IJNS4_1CILi2EEESB_NSA_ILi1EEEEEENS1_32KernelTmaWarpSpecializedPingpongEEENS5_IJNSA_ILi64EEENSA_ILi256EEENSA_ILi32EEEEEENS_12float_e4m3_tENS5_IJlSC_lEEESK_SL_NS4_8TiledMMAINS4_8MMA_AtomIJNS4_4SM904GMMA31MMA_64x256x32_F32E4M3E4M3_SS_TNILNSP_7ScaleInE1ELSR_1EEEEEENS4_6LayoutINS5_IJSC_SC_SC_EEENS5_IJNSA_ILi0EEESW_SW_EEEEENS5_IJNS4_10UnderscoreESZ_SZ_EEEEENS4_23SM90_TMA_LOAD_MULTICASTENS4_14ComposedLayoutINS4_7SwizzleILi1ELi4ELi3EEENS4_18smem_ptr_flag_bitsILi8EEENSU_INS5_IJNSA_ILi8EEESI_EEENS5_IJSI_SC_EEEEEEEvNS4_8identityES12_S1C_vS1D_EENS_8epilogue10collective6detail29Sm90TmaWarpSpecializedAdapterINS1G_15DefaultEpilogueISK_SL_SL_NS1F_6thread17LinearCombinationISK_Li1EffLNS1K_9ScaleType4KindE0ELNS_15FloatRoundStyleE2ESK_EENS1_15EpilogueDefaultEEEEEvvEEEEvNT_6ParamsE,(.L_x_373 - _ZN7cutlass13device_kernelINS_4gemm6kernel13GemmUniversalIN4cute5tupleIJiiiiEEENS1_10collective13CollectiveMmaINS1_37MainloopSm90TmaGmmaWarpSpecializedFP8ILi22ENS5_IJNS4_1CILi2EEESB_NSA_ILi1EEEEEENS1_32KernelTmaWarpSpecializedPingpongEEENS5_IJNSA_ILi64EEENSA_ILi256EEENSA_ILi32EEEEEENS_12float_e4m3_tENS5_IJlSC_lEEESK_SL_NS4_8TiledMMAINS4_8MMA_AtomIJNS4_4SM904GMMA31MMA_64x256x32_F32E4M3E4M3_SS_TNILNSP_7ScaleInE1ELSR_1EEEEEENS4_6LayoutINS5_IJSC_SC_SC_EEENS5_IJNSA_ILi0EEESW_SW_EEEEENS5_IJNS4_10UnderscoreESZ_SZ_EEEEENS4_23SM90_TMA_LOAD_MULTICASTENS4_14ComposedLayoutINS4_7SwizzleILi1ELi4ELi3EEENS4_18smem_ptr_flag_bitsILi8EEENSU_INS5_IJNSA_ILi8EEESI_EEENS5_IJSI_SC_EEEEEEEvNS4_8identityES12_S1C_vS1D_EENS_8epilogue10collective6detail29Sm90TmaWarpSpecializedAdapterINS1G_15DefaultEpilogueISK_SL_SL_NS1F_6thread17LinearCombinationISK_Li1EffLNS1K_9ScaleType4KindE0ELNS_15FloatRoundStyleE2ESK_EENS1_15EpilogueDefaultEEEEEvvEEEEvNT_6ParamsE)
        .other          _ZN7cutlass13device_kernelINS_4gemm6kernel13GemmUniversalIN4cute5tupleIJiiiiEEENS1_10collective13CollectiveMmaINS1_37MainloopSm90TmaGmmaWarpSpecializedFP8ILi22ENS5_IJNS4_1CILi2EEESB_NSA_ILi1EEEEEENS1_32KernelTmaWarpSpecializedPingpongEEENS5_IJNSA_ILi64EEENSA_ILi256EEENSA_ILi32EEEEEENS_12float_e4m3_tENS5_IJlSC_lEEESK_SL_NS4_8TiledMMAINS4_8MMA_AtomIJNS4_4SM904GMMA31MMA_64x256x32_F32E4M3E4M3_SS_TNILNSP_7ScaleInE1ELSR_1EEEEEENS4_6LayoutINS5_IJSC_SC_SC_EEENS5_IJNSA_ILi0EEESW_SW_EEEEENS5_IJNS4_10UnderscoreESZ_SZ_EEEEENS4_23SM90_TMA_LOAD_MULTICASTENS4_14ComposedLayoutINS4_7SwizzleILi1ELi4ELi3EEENS4_18smem_ptr_flag_bitsILi8EEENSU_INS5_IJNSA_ILi8EEESI_EEENS5_IJSI_SC_EEEEEEEvNS4_8identityES12_S1C_vS1D_EENS_8epilogue10collective6detail29Sm90TmaWarpSpecializedAdapterINS1G_15DefaultEpilogueISK_SL_SL_NS1F_6thread17LinearCombinationISK_Li1EffLNS1K_9ScaleType4KindE0ELNS_15FloatRoundStyleE2ESK_EENS1_15EpilogueDefaultEEEEEvvEEEEvNT_6ParamsE,@"STO_CUDA_ENTRY STV_DEFAULT"
_ZN7cutlass13device_kernelINS_4gemm6kernel13GemmUniversalIN4cute5tupleIJiiiiEEENS1_10collective13CollectiveMmaINS1_37MainloopSm90TmaGmmaWarpSpecializedFP8ILi22ENS5_IJNS4_1CILi2EEESB_NSA_ILi1EEEEEENS1_32KernelTmaWarpSpecializedPingpongEEENS5_IJNSA_ILi64EEENSA_ILi256EEENSA_ILi32EEEEEENS_12float_e4m3_tENS5_IJlSC_lEEESK_SL_NS4_8TiledMMAINS4_8MMA_AtomIJNS4_4SM904GMMA31MMA_64x256x32_F32E4M3E4M3_SS_TNILNSP_7ScaleInE1ELSR_1EEEEEENS4_6LayoutINS5_IJSC_SC_SC_EEENS5_IJNSA_ILi0EEESW_SW_EEEEENS5_IJNS4_10UnderscoreESZ_SZ_EEEEENS4_23SM90_TMA_LOAD_MULTICASTENS4_14ComposedLayoutINS4_7SwizzleILi1ELi4ELi3EEENS4_18smem_ptr_flag_bitsILi8EEENSU_INS5_IJNSA_ILi8EEESI_EEENS5_IJSI_SC_EEEEEEEvNS4_8identityES12_S1C_vS1D_EENS_8epilogue10collective6detail29Sm90TmaWarpSpecializedAdapterINS1G_15DefaultEpilogueISK_SL_SL_NS1F_6thread17LinearCombinationISK_Li1EffLNS1K_9ScaleType4KindE0ELNS_15FloatRoundStyleE2ESK_EENS1_15EpilogueDefaultEEEEEvvEEEEvNT_6ParamsE:
[----:B------:R-:W0:Y:S02]  /*0000*/  LDC R1, c[0x0][0x28] ;  /* 0x00000a00ff017b82 */ /* 0x000e240000000800 */
[----:B0-----:R-:W-:Y:S01]  /*0010*/  VIADD R1, R1, 0xfffffee8 ;  /* 0xfffffee801017836 */ /* 0x001fe20000000000 */
[----:B------:R-:W0:Y:S01]  /*0020*/  S2R R2, SR_TID.X ;  /* 0x0000000000027919 */ /* 0x000e220000002100 */
[----:B------:R-:W-:Y:S01]  /*0030*/  ELECT P0, URZ, PT ;  /* 0x00000000003f782f */ /* 0x000fe20003800000 */
[----:B------:R-:W-:Y:S01]  /*0040*/  BSSY B0, `(.L_x_0) ;  /* 0x0000014000007945 */ /* 0x000fe20003800000 */
[--C-:B0-----:R-:W-:Y:S02]  /*0050*/  SHF.R.U32.HI R0, RZ, 0x5, R2.reuse ;  /* 0x00000005ff007819 */ /* 0x101fe40000011602 */
[----:B------:R-:W-:-:S03]  /*0060*/  SHF.R.U32.HI R5, RZ, 0x7, R2 ;  /* 0x00000007ff057819 */ /* 0x000fc60000011602 */
[----:B------:R-:W0:Y:S02]  /*0070*/  SHFL.IDX PT, R3, R0, RZ, 0x1f ;  /* 0x00001fff00037589 */ /* 0x000e2400000e0000 */
[----:B0-----:R-:W-:Y:S02]  /*0080*/  R2UR UR6, R3 ;  /* 0x00000000030672ca */ /* 0x001fe400000e0000 */
[----:B------:R0:W1:Y:S11]  /*0090*/  SHFL.IDX PT, R3, R5, RZ, 0x1f ;  /* 0x00001fff05037589 */ /* 0x00007600000e0000 */
[----:B------:R-:W-:-:S02]  /*00a0*/  USHF.R.S32.HI UR4, URZ, 0x1f, UR6 ;  /* 0x0000001f3f047899 */ /* 0x000fc40008011406 */
[----:B------:R-:W-:Y:S02]  /*00b0*/  ISETP.NE.OR P0, PT, RZ, UR6, !P0 ;  /* 0x00000006ff007c0c */ /* 0x000fe4000c705670 */
[----:B------:R-:W-:-:S04]  /*00c0*/  ULEA.HI UR4, UR4, UR6, URZ, 0x2 ;  /* 0x0000000604047291 */ /* 0x000fc8000f8f103f */
[----:B------:R-:W-:-:S04]  /*00d0*/  ULOP3.LUT UR4, UR4, 0xfffffffc, URZ, 0xc0, !UPT ;  /* 0xfffffffc04047892 */ /* 0x000fc8000f8ec03f */
[----:B------:R-:W-:-:S03]  /*00e0*/  UIADD3 UR6, UR6, -UR4, URZ ;  /* 0x8000000406067290 */ /* 0x000fc6000fffe03f */
[----:B01----:R-:W-:Y:S09]  /*00f0*/  @P0 BRA `(.L_x_1) ;  /* 0x0000000000200947 */ /* 0x003ff20003800000 */
[----:B------:R-:W-:Y:S02]  /*0100*/  ULDC.64 UR4, c[0x0][0x198] ;  /* 0x0000660000047ab9 */ /* 0x000fe40000000a00 */
[----:B------:R-:W-:Y:S02]  /*0110*/  UIADD3 UR8, UP0, UR4, 0xf0, URZ ;  /* 0x000000f004087890 */ /* 0x000fe4000ff1e03f */
[----:B------:R-:W-:Y:S02]  /*0120*/  UIADD3 UR4, UP1, UR4, 0x1f0, URZ ;  /* 0x000001f004047890 */ /* 0x000fe4000ff3e03f */
[----:B------:R-:W-:Y:S02]  /*0130*/  UIADD3.X UR9, URZ, UR5, URZ, UP0, !UPT ;  /* 0x000000053f097290 */ /* 0x000fe400087fe43f */
[----:B------:R-:W-:-:S07]  /*0140*/  UIADD3.X UR5, URZ, UR5, URZ, UP1, !UPT ;  /* 0x000000053f057290 */ /* 0x000fce0008ffe43f */
[----:B------:R0:W-:Y:S02]  /*0150*/  UTMACCTL.PF [UR8] ;  /* 0x00000000080079b9 */ /* 0x0001e40008040000 */
[----:B------:R0:W-:Y:S02]  /*0160*/  UTMACCTL.PF [UR4] ;  /* 0x00000000040079b9 */ /* 0x0001e40008040000 */
[----:B0-----:R-:W-:Y:S01]  /*0170*/  NOP ;  /* 0x0000000000007918 */ /* 0x001fe20000000000 */
.L_x_1:
[----:B------:R-:W-:Y:S05]  /*0180*/  BSYNC B0 ;  /* 0x0000000000007941 */ /* 0x000fea0003800000 */
.L_x_0:
[----:B------:R-:W0:Y:S01]  /*0190*/  SHFL.IDX PT, R6, R0, RZ, 0x1f ;  /* 0x00001fff00067589 */ /* 0x000e2200000e0000 */
[----:B------:R-:W-:Y:S01]  /*01a0*/  R2UR UR14, R3 ;  /* 0x00000000030e72ca */ /* 0x000fe200000e0000 */
[----:B------:R-:W-:-:S04]  /*01b0*/  UISETP.NE.AND UP0, UPT, UR6, 0x3, UPT ;  /* 0x000000030600788c */ /* 0x000fc8000bf05270 */
[----:B------:R-:W-:-:S08]  /*01c0*/  UISETP.EQ.OR UP0, UPT, UR6, URZ, !UP0 ;  /* 0x0000003f0600728c */ /* 0x000fd0000c702670 */
[----:B------:R-:W-:Y:S02]  /*01d0*/  UIADD3 UR12, UR14, -0x1, URZ ;  /* 0xffffffff0e0c7890 */ /* 0x000fe4000fffe03f */
[----:B------:R-:W-:Y:S02]  /*01e0*/  UISETP.EQ.AND UP0, UPT, UR14, URZ, UP0 ;  /* 0x0000003f0e00728c */ /* 0x000fe40008702270 */
[----:B------:R-:W-:Y:S02]  /*01f0*/  UISETP.GE.U32.AND UP1, UPT, UR12, 0x2, UPT ;  /* 0x000000020c00788c */ /* 0x000fe4000bf26070 */
[----:B------:R-:W-:Y:S01]  /*0200*/  USEL UR13, URZ, 0x1, !UP0 ;  /* 0x000000013f0d7887 */ /* 0x000fe2000c000000 */
[----:B0-----:R-:W-:-:S03]  /*0210*/  ISETP.NE.AND P0, PT, R6, RZ, PT ;  /* 0x000000ff0600720c */ /* 0x001fc60003f05270 */
[----:B------:R-:W-:-:S10]  /*0220*/  USEL UR13, UR13, 0x2, UP1 ;  /* 0x000000020d0d7887 */ /* 0x000fd40008800000 */
[----:B------:R-:W-:Y:S05]  /*0230*/  @P0 BRA `(.L_x_2) ;  /* 0x0000000000f40947 */ /* 0x000fea0003800000 */
[----:B------:R-:W-:Y:S01]  /*0240*/  ELECT P0, URZ, PT ;  /* 0x00000000003f782f */ /* 0x000fe20003800000 */
[----:B------:R-:W-:-:S12]  /*0250*/  BSSY B0, `(.L_x_2) ;  /* 0x000003b000007945 */ /* 0x000fd80003800000 */
[----:B------:R-:W-:Y:S05]  /*0260*/  @!P0 BRA `(.L_x_3) ;  /* 0x0000000000e48947 */ /* 0x000fea0003800000 */
[----:B------:R-:W0:Y:S01]  /*0270*/  S2UR UR7, SR_CgaCtaId ;  /* 0x00000000000779c3 */ /* 0x000e220000008800 */
[----:B------:R-:W-:Y:S01]  /*0280*/  UMOV UR4, 0x400 ;  /* 0x0000040000047882 */ /* 0x000fe20000000000 */
[----:B------:R-:W-:Y:S01]  /*0290*/  UMOV UR5, 0x1 ;  /* 0x0000000100057882 */ /* 0x000fe20000000000 */
[----:B------:R-:W-:Y:S02]  /*02a0*/  UMOV UR8, 0x3 ;  /* 0x0000000300087882 */ /* 0x000fe40000000000 */
[----:B------:R-:W-:-:S04]  /*02b0*/  UIADD3 UR8, -UR8, 0x100000, URZ ;  /* 0x0010000008087890 */ /* 0x000fc8000fffe13f */
[----:B------:R-:W-:Y:S02]  /*02c0*/  USHF.L.U32 UR9, UR8, 0xb, URZ ;  /* 0x0000000b08097899 */ /* 0x000fe4000800063f */
[----:B------:R-:W-:Y:S02]  /*02d0*/  USHF.L.U32 UR8, UR8, 0x1, URZ ;  /* 0x0000000108087899 */ /* 0x000fe4000800063f */
[----:B0-----:R-:W-:Y:S02]  /*02e0*/  ULEA UR7, UR7, UR4, 0x18 ;  /* 0x0000000407077291 */ /* 0x001fe4000f8ec03f */
[----:B------:R-:W-:-:S04]  /*02f0*/  UIADD3 UR4, -UR5, 0x100000, URZ ;  /* 0x0010000005047890 */ /* 0x000fc8000fffe13f */
[----:B------:R-:W-:Y:S02]  /*0300*/  USHF.L.U32 UR5, UR4, 0xb, URZ ;  /* 0x0000000b04057899 */ /* 0x000fe4000800063f */
[----:B------:R-:W-:Y:S01]  /*0310*/  USHF.L.U32 UR4, UR4, 0x1, URZ ;  /* 0x0000000104047899 */ /* 0x000fe2000800063f */
[----:B------:R-:W0:Y:S11]  /*0320*/  FENCE.VIEW.ASYNC.S ;  /* 0x00000000000073c6 */ /* 0x000e360000000000 */
[----:B0-----:R0:W1:Y:S01]  /*0330*/  SYNCS.EXCH.64 URZ, [UR7], UR4 ;  /* 0x00000004073f75b2 */ /* 0x0010620008000100 */
[----:B------:R0:W2:Y:S01]  /*0340*/  SYNCS.EXCH.64 URZ, [UR7+0xb0], UR8 ;  /* 0x0000b008073f75b2 */ /* 0x0000a20008000100 */
[----:B------:R0:W3:Y:S01]  /*0350*/  SYNCS.EXCH.64 URZ, [UR7+0x8], UR4 ;  /* 0x00000804073f75b2 */ /* 0x0000e20008000100 */
[----:B------:R0:W4:Y:S01]  /*0360*/  SYNCS.EXCH.64 URZ, [UR7+0xb8], UR8 ;  /* 0x0000b808073f75b2 */ /* 0x0001220008000100 */
[----:B------:R0:W0:Y:S01]  /*0370*/  SYNCS.EXCH.64 URZ, [UR7+0x10], UR4 ;  /* 0x00001004073f75b2 */ /* 0x0000220008000100 */
        /* <DEDUP_REMOVED lines=39> */
[----:B-1234-:R-:W-:Y:S01]  /*05f0*/  NOP ;  /* 0x0000000000007918 */ /* 0x01efe20000000000 */
.L_x_3:
[----:B0-----:R-:W-:Y:S05]  /*0600*/  BSYNC B0 ;  /* 0x0000000000007941 */ /* 0x001fea0003800000 */
.L_x_2:
[----:B------:R-:W-:Y:S01]  /*0610*/  SHF.R.S32.HI R3, RZ, 0x1f, R2 ;  /* 0x0000001fff037819 */ /* 0x000fe20000011402 */
[----:B------:R-:W0:Y:S01]  /*0620*/  SHFL.IDX PT, R7, R0, RZ, 0x1f ;  /* 0x00001fff00077589 */ /* 0x000e2200000e0000 */
[----:B------:R-:W1:Y:S01]  /*0630*/  S2UR UR15, SR_CTAID.X ;  /* 0x00000000000f79c3 */ /* 0x000e620000002500 */
[----:B------:R-:W-:Y:S02]  /*0640*/  ELECT P0, URZ, PT ;  /* 0x00000000003f782f */ /* 0x000fe40003800000 */
[----:B------:R-:W-:Y:S01]  /*0650*/  LEA.HI R3, R3, R2, RZ, 0x7 ;  /* 0x0000000203037211 */ /* 0x000fe200078f38ff */
[----:B------:R1:W2:Y:S01]  /*0660*/  SHFL.IDX PT, R10, R0, RZ, 0x1f ;  /* 0x00001fff000a7589 */ /* 0x0002a200000e0000 */
[----:B------:R-:W-:Y:S01]  /*0670*/  SHF.R.S32.HI R9, RZ, 0x1f, R6 ;  /* 0x0000001fff097819 */ /* 0x000fe20000011406 */
[----:B------:R-:W-:Y:S01]  /*0680*/  ULDC UR4, c[0x0][0x150] ;  /* 0x0000540000047ab9 */ /* 0x000fe20000000800 */
[----:B------:R-:W-:Y:S02]  /*0690*/  LOP3.LUT R3, R3, 0xffffff80, RZ, 0xc0, !PT ;  /* 0xffffff8003037812 */ /* 0x000fe400078ec0ff */
[----:B------:R-:W-:-:S02]  /*06a0*/  ELECT P1, URZ, PT ;  /* 0x00000000003f782f */ /* 0x000fc40003820000 */
[----:B------:R-:W-:Y:S01]  /*06b0*/  LEA.HI R9, R9, R6, RZ, 0x2 ;  /* 0x0000000609097211 */ /* 0x000fe200078f10ff */
[----:B------:R-:W3:Y:S01]  /*06c0*/  LDC R13, c[0x0][0x144] ;  /* 0x00005100ff0d7b82 */ /* 0x000ee20000000800 */
[----:B------:R-:W-:Y:S01]  /*06d0*/  UMOV UR9, 0x80 ;  /* 0x0000008000097882 */ /* 0x000fe20000000000 */
[----:B------:R-:W-:Y:S01]  /*06e0*/  IMAD.IADD R3, R2, 0x1, -R3 ;  /* 0x0000000102037824 */ /* 0x000fe200078e0a03 */
[----:B------:R-:W-:Y:S01]  /*06f0*/  LOP3.LUT R9, R9, 0x3ffffffc, RZ, 0xc0, !PT ;  /* 0x3ffffffc09097812 */ /* 0x000fe200078ec0ff */
[----:B------:R-:W-:Y:S01]  /*0700*/  NOP ;  /* 0x0000000000007918 */ /* 0x000fe20000000000 */
[----:B------:R-:W-:Y:S01]  /*0710*/  NOP ;  /* 0x0000000000007918 */ /* 0x000fe20000000000 */
[----:B------:R-:W-:Y:S02]  /*0720*/  ISETP.NE.AND P3, PT, RZ, UR14, PT ;  /* 0x0000000eff007c0c */ /* 0x000fe4000bf65270 */
[----:B------:R-:W-:Y:S01]  /*0730*/  SHF.R.S32.HI R12, RZ, 0x1f, R3 ;  /* 0x0000001fff0c7819 */ /* 0x000fe20000011403 */
[----:B------:R-:W-:Y:S01]  /*0740*/  IMAD.IADD R9, R6, 0x1, -R9 ;  /* 0x0000000106097824 */ /* 0x000fe200078e0a09 */
[----:B------:R-:W4:Y:S01]  /*0750*/  LDC R15, c[0x0][0x148] ;  /* 0x00005200ff0f7b82 */ /* 0x000f220000000800 */
[----:B------:R-:W5:Y:S01]  /*0760*/  SHFL.IDX PT, R6, R5, RZ, 0x1f ;  /* 0x00001fff05067589 */ /* 0x000f6200000e0000 */
[----:B------:R-:W-:-:S02]  /*0770*/  LEA.HI R4, R12, R3, RZ, 0x3 ;  /* 0x000000030c047211 */ /* 0x000fc400078f18ff */
[----:B0-----:R-:W-:Y:S02]  /*0780*/  ISETP.NE.OR P0, PT, R7, RZ, !P0 ;  /* 0x000000ff0700720c */ /* 0x001fe40004705670 */
[--C-:B------:R-:W-:Y:S02]  /*0790*/  SHF.R.S32.HI R7, RZ, 0x3, R4.reuse ;  /* 0x00000003ff077819 */ /* 0x100fe40000011404 */
[----:B------:R-:W-:Y:S02]  /*07a0*/  SHF.R.S32.HI R8, RZ, 0x1f, R4 ;  /* 0x0000001fff087819 */ /* 0x000fe40000011404 */
[----:B------:R-:W0:Y:S01]  /*07b0*/  S2R R4, SR_CTAID.Y ;  /* 0x0000000000047919 */ /* 0x000e220000002600 */
[----:B-1----:R-:W-:Y:S02]  /*07c0*/  I2FP.F32.U32 R0, UR15 ;  /* 0x0000000f00007c45 */ /* 0x002fe40008201000 */
[----:B------:R-:W-:Y:S02]  /*07d0*/  LEA.HI R8, R8, R7, RZ, 0x2 ;  /* 0x0000000708087211 */ /* 0x000fe400078f10ff */
[----:B--2---:R-:W-:Y:S01]  /*07e0*/  ISETP.NE.OR P1, PT, R10, RZ, !P1 ;  /* 0x000000ff0a00720c */ /* 0x004fe20004f25670 */
[----:B------:R-:W-:Y:S01]  /*07f0*/  FMUL R11, R0, UR4 ;  /* 0x00000004000b7c20 */ /* 0x000fe20008400000 */
[----:B------:R-:W-:Y:S01]  /*0800*/  LOP3.LUT R8, R8, 0xfffffffc, RZ, 0xc0, !PT ;  /* 0xfffffffc08087812 */ /* 0x000fe200078ec0ff */
[----:B------:R-:W-:Y:S01]  /*0810*/  VOTEU.ALL UP0, P0 ;  /* 0x00000000003f7886 */ /* 0x000fe20000000000 */
[----:B------:R-:W-:-:S03]  /*0820*/  ULDC UR4, c[0x0][0x154] ;  /* 0x0000550000047ab9 */ /* 0x000fc60000000800 */
[----:B------:R-:W-:Y:S01]  /*0830*/  IMAD.IADD R8, R7, 0x1, -R8 ;  /* 0x0000000107087824 */ /* 0x000fe200078e0a08 */
[----:B------:R-:W1:Y:S01]  /*0840*/  F2I.U32.TRUNC.NTZ R11, R11 ;  /* 0x0000000b000b7305 */ /* 0x000e62000020f000 */
[----:B------:R-:W2:Y:S01]  /*0850*/  @!UP0 S2UR UR8, SR_CgaCtaId ;  /* 0x00000000000889c3 */ /* 0x000ea20000008800 */
[----:B------:R-:W-:Y:S01]  /*0860*/  @!UP0 UMOV UR7, 0x400 ;  /* 0x0000040000078882 */ /* 0x000fe20000000000 */
[----:B------:R-:W-:Y:S01]  /*0870*/  IMAD R8, R9, 0x4, R8 ;  /* 0x0000000409087824 */ /* 0x000fe200078e0208 */
[----:B-----5:R-:W-:Y:S01]  /*0880*/  R2UR UR17, R6 ;  /* 0x00000000061172ca */ /* 0x020fe200000e0000 */
[----:B------:R-:W-:Y:S01]  /*0890*/  VOTEU.ALL UP1, P1 ;  /* 0x00000000003f7886 */ /* 0x000fe20000820000 */
[----:B------:R-:W-:Y:S01]  /*08a0*/  VOTEU.ALL UP2, P1 ;  /* 0x00000000003f7886 */ /* 0x000fe20000840000 */
[C---:B------:R-:W-:Y:S01]  /*08b0*/  IMAD.SHL.U32 R7, R8.reuse, 0x4, RZ ;  /* 0x0000000408077824 */ /* 0x040fe200078e00ff */
[----:B------:R-:W-:Y:S01]  /*08c0*/  LEA.HI R0, R8, R8, RZ, 0x1 ;  /* 0x0000000808007211 */ /* 0x000fe200078f08ff */
[----:B------:R-:W-:Y:S01]  /*08d0*/  VOTEU.ALL UP3, P1 ;  /* 0x00000000003f7886 */ /* 0x000fe20000860000 */
[----:B------:R-:W5:Y:S01]  /*08e0*/  @!UP1 S2UR UR11, SR_CgaCtaId ;  /* 0x00000000000b99c3 */ /* 0x000f620000008800 */
[----:B------:R-:W-:Y:S01]  /*08f0*/  @!UP1 UMOV UR10, 0x400 ;  /* 0x00000400000a9882 */ /* 0x000fe20000000000 */
[----:B------:R-:W-:Y:S01]  /*0900*/  LOP3.LUT R9, R0, 0xfffffffe, RZ, 0xc0, !PT ;  /* 0xfffffffe00097812 */ /* 0x000fe200078ec0ff */
[----:B------:R-:W-:Y:S01]  /*0910*/  VOTEU.ALL UP4, P1 ;  /* 0x00000000003f7886 */ /* 0x000fe20000880000 */
[C---:B------:R-:W-:Y:S01]  /*0920*/  LOP3.LUT R17, R8.reuse, 0xc, R7, 0x78, !PT ;  /* 0x0000000c08117812 */ /* 0x040fe200078e7807 */
[----:B-1----:R-:W-:Y:S01]  /*0930*/  IMAD.MOV R14, RZ, RZ, -R11 ;  /* 0x000000ffff0e7224 */ /* 0x002fe200078e0a0b */
[----:B------:R-:W-:Y:S01]  /*0940*/  VOTEU.ALL UP5, P1 ;  /* 0x00000000003f7886 */ /* 0x000fe200008a0000 */
[----:B------:R-:W-:Y:S01]  /*0950*/  IMAD.IADD R9, R8, 0x1, -R9 ;  /* 0x0000000108097824 */ /* 0x000fe200078e0a09 */
[----:B0-----:R-:W-:Y:S01]  /*0960*/  I2FP.F32.U32 R0, R4 ;  /* 0x0000000400007245 */ /* 0x001fe20000201000 */
[----:B---3--:R-:W-:Y:S01]  /*0970*/  IMAD R14, R13, R14, UR15 ;  /* 0x0000000f0d0e7e24 */ /* 0x008fe2000f8e020e */
[----:B------:R-:W0:Y:S01]  /*0980*/  LDC R8, c[0x0][0x140] ;  /* 0x00005000ff087b82 */ /* 0x000e220000000800 */
[----:B------:R1:W-:Y:S02]  /*0990*/  STL [R1+0x80], R17 ;  /* 0x0000801101007387 */ /* 0x0003e40000100800 */
[----:B------:R-:W-:Y:S01]  /*09a0*/  FMUL R0, R0, UR4 ;  /* 0x0000000400007c20 */ /* 0x000fe20008400000 */
[----:B------:R-:W-:Y:S01]  /*09b0*/  ISETP.NE.AND P2, PT, R9, R14, PT ;  /* 0x0000000e0900720c */ /* 0x000fe20003f45270 */
[----:B------:R-:W-:Y:S01]  /*09c0*/  UMOV UR4, 0x20 ;  /* 0x0000002000047882 */ /* 0x000fe20000000000 */
[----:B--2---:R-:W-:-:S02]  /*09d0*/  @!UP0 ULEA UR7, UR8, UR7, 0x18 ;  /* 0x0000000708078291 */ /* 0x004fc4000f8ec03f */
[----:B------:R-:W-:-:S04]  /*09e0*/  @!UP0 UIADD3 UR4, -UR4, 0x100000, URZ ;  /* 0x0010000004048890 */ /* 0x000fc8000fffe13f */
[----:B------:R-:W-:Y:S02]  /*09f0*/  @!UP0 USHF.L.U32 UR5, UR4, 0xb, URZ ;  /* 0x0000000b04058899 */ /* 0x000fe4000800063f */
[----:B------:R-:W-:Y:S01]  /*0a00*/  @!UP0 USHF.L.U32 UR4, UR4, 0x1, URZ ;  /* 0x0000000104048899 */ /* 0x000fe2000800063f */
[----:B------:R-:W2:Y:S01]  /*0a10*/  F2I.U32.TRUNC.NTZ R0, R0 ;  /* 0x0000000000007305 */ /* 0x000ea2000020f000 */
[----:B------:R-:W-:-:S04]  /*0a20*/  @!UP1 UIADD3 UR8, -UR9, 0x100000, URZ ;  /* 0x0010000009089890 */ /* 0x000fc8000fffe13f */
[----:B------:R-:W-:Y:S02]  /*0a30*/  @!UP1 USHF.L.U32 UR9, UR8, 0xb, URZ ;  /* 0x0000000b08099899 */ /* 0x000fe4000800063f */
[----:B------:R-:W-:Y:S01]  /*0a40*/  @!UP1 USHF.L.U32 UR8, UR8, 0x1, URZ ;  /* 0x0000000108089899 */ /* 0x000fe2000800063f */
[----:B------:R-:W-:Y:S01]  /*0a50*/  VOTEU.ALL UP0, P0 ;  /* 0x00000000003f7886 */ /* 0x000fe20000000000 */
[----:B-----5:R-:W-:Y:S01]  /*0a60*/  @!UP1 ULEA UR10, UR11, UR10, 0x18 ;  /* 0x0000000a0b0a9291 */ /* 0x020fe2000f8ec03f */
[----:B------:R-:W-:Y:S01]  /*0a70*/  VOTEU.ALL UP1, P0 ;  /* 0x00000000003f7886 */ /* 0x000fe20000020000 */
[----:B------:R-:W-:-:S04]  /*0a80*/  LOP3.LUT P0, RZ, R3, 0x7, RZ, 0xc0, !PT ;  /* 0x0000000703ff7812 */ /* 0x000fc8000780c0ff */
[C---:B------:R-:W-:Y:S01]  /*0a90*/  ISETP.LT.U32.AND P0, PT, R17.reuse, 0x4, !P0 ;  /* 0x000000041100780c */ /* 0x040fe20004701070 */
[----:B------:R-:W3:Y:S02]  /*0aa0*/  FENCE.VIEW.ASYNC.S ;  /* 0x00000000000073c6 */ /* 0x000ee40000000000 */
[----:B---3--:R1:W3:Y:S01]  /*0ab0*/  @!UP0 SYNCS.EXCH.64 URZ, [UR7+0x190], UR4 ;  /* 0x00019004073f85b2 */ /* 0x0082e20008000100 */
[----:B--2---:R-:W-:Y:S01]  /*0ac0*/  IMAD.MOV R16, RZ, RZ, -R0 ;  /* 0x000000ffff107224 */ /* 0x004fe200078e0a00 */
[----:B------:R-:W-:Y:S02]  /*0ad0*/  @P2 LEA.HI R0, R17, R17, RZ, 0x1 ;  /* 0x0000001111002211 */ /* 0x000fe400078f08ff */
[----:B0-----:R-:W-:Y:S01]  /*0ae0*/  ISETP.EQ.U32.AND P1, PT, R8, 0x1, PT ;  /* 0x000000010800780c */ /* 0x001fe20003f22070 */
[----:B----4-:R-:W-:Y:S01]  /*0af0*/  IMAD R7, R15, R16, R4 ;  /* 0x000000100f077224 */ /* 0x010fe200078e0204 */
[----:B------:R-:W-:-:S04]  /*0b00*/  @P2 SHF.R.S32.HI R0, RZ, 0x1, R0 ;  /* 0x00000001ff002819 */ /* 0x000fc80000011400 */
[----:B------:R-:W-:Y:S01]  /*0b10*/  @P2 ISETP.NE.AND P4, PT, R0, R7, PT ;  /* 0x000000070000220c */ /* 0x000fe20003f85270 */
[----:B------:R-:W-:Y:S01]  /*0b20*/  IMAD.MOV.U32 R0, RZ, RZ, 0x1 ;  /* 0x00000001ff007424 */ /* 0x000fe200078e00ff */
[----:B------:R-:W-:Y:S02]  /*0b30*/  SEL R7, RZ, 0x1, !P0 ;  /* 0x00000001ff077807 */ /* 0x000fe40004000000 */
[----:B------:R-:W-:Y:S01]  /*0b40*/  @P2 SEL R0, RZ, 0x1, P4 ;  /* 0x00000001ff002807 */ /* 0x000fe20002000000 */
[----:B------:R1:W0:Y:S01]  /*0b50*/  @!UP1 SYNCS.EXCH.64 URZ, [UR7+0x198], UR4 ;  /* 0x00019804073f95b2 */ /* 0x0002220008000100 */
[----:B------:R-:W-:Y:S02]  /*0b60*/  NOP ;  /* 0x0000000000007918 */ /* 0x000fe40000000000 */
[----:B------:R-:W-:-:S05]  /*0b70*/  LOP3.LUT R0, R0, R7, RZ, 0xc0, !PT ;  /* 0x0000000700007212 */ /* 0x000fca00078ec0ff */
[----:B------:R1:W-:Y:S01]  /*0b80*/  STL [R1+0x78], R0 ;  /* 0x0000780001007387 */ /* 0x0003e20000100800 */
[----:B------:R1:W2:Y:S01]  /*0b90*/  @!UP2 SYNCS.EXCH.64 URZ, [UR10+0x170], UR8 ;  /* 0x000170080a3fa5b2 */ /* 0x0002a20008000100 */
[----:B------:R1:W4:Y:S01]  /*0ba0*/  @!UP3 SYNCS.EXCH.64 URZ, [UR10+0x178], UR8 ;  /* 0x000178080a3fb5b2 */ /* 0x0003220008000100 */
[----:B------:R1:W0:Y:S01]  /*0bb0*/  @!UP4 SYNCS.EXCH.64 URZ, [UR10+0x180], UR8 ;  /* 0x000180080a3fc5b2 */ /* 0x0002220008000100 */
[----:B------:R1:W0:Y:S01]  /*0bc0*/  @!UP5 SYNCS.EXCH.64 URZ, [UR10+0x188], UR8 ;  /* 0x000188080a3fd5b2 */ /* 0x0002220008000100 */
[----:B------:R-:W-:Y:S01]  /*0bd0*/  NOP ;  /* 0x0000000000007918 */ /* 0x000fe20000000000 */
[----:B---3--:R-:W-:Y:S05]  /*0be0*/  @!P1 BRA `(.L_x_4) ;  /* 0x0000000000089947 */ /* 0x008fea0003800000 */
[----:B0-2-4-:R-:W-:Y:S01]  /*0bf0*/  UCGABAR_ARV ;  /* 0x00000000000079c7 */ /* 0x015fe20008000000 */
[----:B------:R-:W-:Y:S05]  /*0c00*/  BRA `(.L_x_5) ;  /* 0x0000000000047947 */ /* 0x000fea0003800000 */
.L_x_4:
[----:B0-2-4-:R-:W-:Y:S01]  /*0c10*/  NOP ;  /* 0x0000000000007918 */ /* 0x015fe20000000000 */
.L_x_5:
[----:B-1----:R-:W-:Y:S01]  /*0c20*/  ULDC.64 UR4, c[0x0][0x598] ;  /* 0x0001660000047ab9 */ /* 0x002fe20000000a00 */
[----:B------:R-:W-:Y:S01]  /*0c30*/  ULDC.64 UR20, c[0x0][0x208] ;  /* 0x0000820000147ab9 */ /* 0x000fe20000000a00 */
[----:B------:R-:W-:-:S04]  /*0c40*/  ISETP.NE.U32.AND P0, PT, RZ, UR4, PT ;  /* 0x00000004ff007c0c */ /* 0x000fc8000bf05070 */
[----:B------:R-:W-:-:S13]  /*0c50*/  ISETP.NE.AND.EX P0, PT, RZ, UR5, PT, P0 ;  /* 0x00000005ff007c0c */ /* 0x000fda000bf05300 */
[----:B------:R-:W-:Y:S05]  /*0c60*/  @!P0 BRA `(.L_x_6) ;  /* 0x0000000000208947 */ /* 0x000fea0003800000 */
[----:B------:R-:W0:Y:S02]  /*0c70*/  LDC.64 R6, c[0x0][0x598] ;  /* 0x00016600ff067b82 */ /* 0x000e240000000a00 */
[----:B0-----:R-:W2:Y:S02]  /*0c80*/  LDG.E.64 R6, desc[UR20][R6.64] ;  /* 0x0000001406067981 */ /* 0x001ea4000c1e1b00 */
[----:B--2---:R-:W-:-:S04]  /*0c90*/  ISETP.NE.U32.AND P0, PT, R6, RZ, PT ;  /* 0x000000ff0600720c */ /* 0x004fc80003f05070 */
[----:B------:R-:W-:-:S13]  /*0ca0*/  ISETP.NE.AND.EX P0, PT, R7, RZ, PT, P0 ;  /* 0x000000ff0700720c */ /* 0x000fda0003f05300 */
[----:B------:R-:W-:Y:S05]  /*0cb0*/  @!P0 BRA `(.L_x_6) ;  /* 0x00000000000c8947 */ /* 0x000fea0003800000 */
[----:B------:R-:W2:Y:S02]  /*0cc0*/  LD.E R6, desc[UR20][R6.64] ;  /* 0x0000001406067980 */ /* 0x000ea4000c101900 */
[----:B--2---:R-:W-:Y:S01]  /*0cd0*/  R2UR UR25, R6 ;  /* 0x00000000061972ca */ /* 0x004fe200000e0000 */
[----:B------:R-:W-:-:S14]  /*0ce0*/  BRA `(.L_x_7) ;  /* 0x0000000000247947 */ /* 0x000fdc0003800000 */
.L_x_6:
[----:B------:R-:W-:Y:S02]  /*0cf0*/  ULDC.64 UR4, c[0x0][0x588] ;  /* 0x0001620000047ab9 */ /* 0x000fe40000000a00 */
[----:B------:R-:W-:-:S04]  /*0d00*/  ISETP.NE.U32.AND P0, PT, RZ, UR4, PT ;  /* 0x00000004ff007c0c */ /* 0x000fc8000bf05070 */
[----:B------:R-:W-:-:S13]  /*0d10*/  ISETP.NE.AND.EX P0, PT, RZ, UR5, PT, P0 ;  /* 0x00000005ff007c0c */ /* 0x000fda000bf05300 */
[----:B------:R-:W-:Y:S05]  /*0d20*/  @!P0 BRA `(.L_x_8) ;  /* 0x0000000000108947 */ /* 0x000fea0003800000 */
[----:B------:R-:W0:Y:S02]  /*0d30*/  LDC.64 R6, c[0x0][0x588] ;  /* 0x00016200ff067b82 */ /* 0x000e240000000a00 */
[----:B0-----:R-:W2:Y:S02]  /*0d40*/  LDG.E R6, desc[UR20][R6.64] ;  /* 0x0000001406067981 */ /* 0x001ea4000c1e1900 */
[----:B--2---:R-:W-:Y:S01]  /*0d50*/  R2UR UR25, R6 ;  /* 0x00000000061972ca */ /* 0x004fe200000e0000 */
[----:B------:R-:W-:-:S14]  /*0d60*/  BRA `(.L_x_7) ;  /* 0x0000000000047947 */ /* 0x000fdc0003800000 */
.L_x_8:
[----:B------:R-:W-:-:S05]  /*0d70*/  ULDC UR25, c[0x0][0x580] ;  /* 0x0001600000197ab9 */ /* 0x000fca0000000800 */
.L_x_7:
[----:B------:R-:W-:Y:S02]  /*0d80*/  ULDC.64 UR4, c[0x0][0x5a0] ;  /* 0x0001680000047ab9 */ /* 0x000fe40000000a00 */
        /* <DEDUP_REMOVED lines=11> */
.L_x_9:
        /* <DEDUP_REMOVED lines=8> */
.L_x_11:
[----:B------:R-:W-:-:S05]  /*0ec0*/  ULDC UR26, c[0x0][0x584] ;  /* 0x00016100001a7ab9 */ /* 0x000fca0000000800 */
.L_x_10:
[----:B------:R-:W0:Y:S01]  /*0ed0*/  LDC R0, c[0x0][0x65c] ;  /* 0x00019700ff007b82 */ /* 0x000e220000000800 */
[----:B------:R-:W-:Y:S01]  /*0ee0*/  IMAD.U32 R6, RZ, RZ, UR15 ;  /* 0x0000000fff067e24 */ /* 0x000fe2000f8e00ff */
[----:B------:R-:W-:Y:S01]  /*0ef0*/  UISETP.NE.AND UP0, UPT, UR14, 0x2, UPT ;  /* 0x000000020e00788c */ /* 0x000fe2000bf05270 */
[----:B------:R-:W-:Y:S01]  /*0f00*/  IMAD.MOV.U32 R7, RZ, RZ, RZ ;  /* 0x000000ffff077224 */ /* 0x000fe200078e00ff */
[----:B------:R-:W-:Y:S01]  /*0f10*/  ULDC UR7, c[0x0][0x28c] ;  /* 0x0000a30000077ab9 */ /* 0x000fe20000000800 */
[----:B------:R-:W-:Y:S01]  /*0f20*/  UMOV UR5, URZ ;  /* 0x0000003f00057c82 */ /* 0x000fe20008000000 */
[----:B------:R-:W-:Y:S02]  /*0f30*/  UIADD3 UR7, UR7, 0x1f, URZ ;  /* 0x0000001f07077890 */ /* 0x000fe4000fffe03f */
[----:B------:R-:W-:Y:S01]  /*0f40*/  PLOP3.LUT P0, PT, PT, PT, UP0, 0x80, 0x0 ;  /* 0x000000000000781c */ /* 0x000fe20003f0f008 */
[----:B------:R-:W-:Y:S01]  /*0f50*/  UMOV UR4, URZ ;  /* 0x0000003f00047c82 */ /* 0x000fe20008000000 */
[----:B------:R-:W-:Y:S01]  /*0f60*/  USHF.R.S32.HI UR10, URZ, 0x1f, UR7 ;  /* 0x0000001f3f0a7899 */ /* 0x000fe20008011407 */
[----:B------:R-:W-:-:S03]  /*0f70*/  ULDC.64 UR18, c[0x0][0x650] ;  /* 0x0001940000127ab9 */ /* 0x000fc60000000a00 */
[----:B------:R-:W-:-:S04]  /*0f80*/  ULEA.HI UR10, UR10, UR7, URZ, 0x5 ;  /* 0x000000070a0a7291 */ /* 0x000fc8000f8f283f */
[----:B------:R-:W-:Y:S01]  /*0f90*/  USHF.R.S32.HI UR14, URZ, 0x5, UR10 ;  /* 0x000000053f0e7899 */ /* 0x000fe2000801140a */
[----:B0-----:R-:W-:-:S13]  /*0fa0*/  ISETP.NE.AND P2, PT, R0, 0x1, PT ;  /* 0x000000010000780c */ /* 0x001fda0003f45270 */
[----:B------:R-:W0:Y:S01]  /*0fb0*/  @P2 LDC R9, c[0x0][0x10] ;  /* 0x00000400ff092b82 */ /* 0x000e220000000800 */
[----:B------:R-:W-:-:S07]  /*0fc0*/  @P2 IMAD.MOV.U32 R5, RZ, RZ, RZ ;  /* 0x000000ffff052224 */ /* 0x000fce00078e00ff */
[----:B------:R-:W1:Y:S01]  /*0fd0*/  @!P2 LDC R11, c[0x0][0xc] ;  /* 0x00000300ff0bab82 */ /* 0x000e620000000800 */
[----:B------:R-:W-:Y:S01]  /*0fe0*/  ULDC UR8, c[0x0][0xc] ;  /* 0x0000030000087ab9 */ /* 0x000fe20000000800 */
[----:B------:R-:W-:Y:S01]  /*0ff0*/  ULDC UR9, c[0x0][0x10] ;  /* 0x0000040000097ab9 */ /* 0x000fe20000000800 */
[----:B------:R-:W-:Y:S01]  /*1000*/  ULDC UR7, c[0x0][0x14] ;  /* 0x0000050000077ab9 */ /* 0x000fe20000000800 */
[----:B------:R-:W-:-:S04]  /*1010*/  UIMAD.WIDE.U32 UR8, UR8, UR9, URZ ;  /* 0x00000009080872a5 */ /* 0x000fc8000f8e003f */
[----:B------:R-:W-:Y:S01]  /*1020*/  UIMAD.WIDE.U32 UR22, UR8, UR7, URZ ;  /* 0x00000007081672a5 */ /* 0x000fe2000f8e003f */
[----:B0-----:R-:W-:Y:S01]  /*1030*/  @P2 IMAD.WIDE.U32 R8, R9, UR15, R4 ;  /* 0x0000000f09082c25 */ /* 0x001fe2000f8e0004 */
[----:B------:R-:W-:-:S03]  /*1040*/  UIMAD UR15, UR9, UR7, URZ ;  /* 0x00000007090f72a4 */ /* 0x000fc6000f8e023f */
[----:B------:R-:W-:Y:S01]  /*1050*/  @P2 IMAD.MOV.U32 R13, RZ, RZ, R8 ;  /* 0x000000ffff0d2224 */ /* 0x000fe200078e0008 */
[----:B------:R-:W-:Y:S01]  /*1060*/  UIADD3 UR15, UR23, UR15, URZ ;  /* 0x0000000f170f7290 */ /* 0x000fe2000fffe03f */
[----:B-1----:R-:W-:-:S04]  /*1070*/  @!P2 IMAD.WIDE.U32 R6, R4, R11, R6 ;  /* 0x0000000b0406a225 */ /* 0x002fc800078e0006 */
[----:B------:R-:W-:Y:S02]  /*1080*/  @P2 IMAD.MOV.U32 R11, RZ, RZ, RZ ;  /* 0x000000ffff0b2224 */ /* 0x000fe400078e00ff */
[----:B------:R-:W-:Y:S02]  /*1090*/  @!P2 IMAD.MOV.U32 R13, RZ, RZ, R6 ;  /* 0x000000ffff0da224 */ /* 0x000fe400078e0006 */
[----:B------:R-:W-:Y:S02]  /*10a0*/  @P2 IMAD.IADD R10, R9, 0x1, R11 ;  /* 0x00000001090a2824 */ /* 0x000fe400078e020b */
[----:B------:R-:W-:Y:S01]  /*10b0*/  @!P2 IMAD.MOV.U32 R10, RZ, RZ, R7 ;  /* 0x000000ffff0aa224 */ /* 0x000fe200078e0007 */
[----:B------:R0:W-:Y:S01]  /*10c0*/  STL [R1+0x88], R13 ;  /* 0x0000880d01007387 */ /* 0x0001e20000100800 */
[----:B------:R-:W-:Y:S02]  /*10d0*/  IMAD.MOV.U32 R17, RZ, RZ, R13 ;  /* 0x000000ffff117224 */ /* 0x000fe400078e000d */
[----:B------:R-:W-:Y:S01]  /*10e0*/  IMAD.MOV.U32 R22, RZ, RZ, R10 ;  /* 0x000000ffff167224 */ /* 0x000fe200078e000a */
[----:B------:R0:W-:Y:S01]  /*10f0*/  STL [R1+0x84], R10 ;  /* 0x0000840a01007387 */ /* 0x0001e20000100800 */
[----:B------:R-:W-:Y:S05]  /*1100*/  @P0 BRA `(.L_x_12) ;  /* 0x0000000000280947 */ /* 0x000fea0003800000 */
[----:B------:R-:W-:Y:S01]  /*1110*/  IADD3 R17, P0, R17, UR22, RZ ;  /* 0x0000001611117c10 */ /* 0x000fe2000ff1e0ff */
[----:B------:R-:W-:Y:S02]  /*1120*/  UISETP.GE.U32.AND UP0, UPT, UR14, 0x16, UPT ;  /* 0x000000160e00788c */ /* 0x000fe4000bf06070 */
[----:B------:R-:W-:Y:S01]  /*1130*/  UIMAD.WIDE.U32 UR4, UR14, -0x45d1745d, URZ ;  /* 0xba2e8ba30e0478a5 */ /* 0x000fe2000f8e003f */
[----:B------:R-:W-:Y:S01]  /*1140*/  IADD3.X R22, R22, UR15, RZ, P0, !PT ;  /* 0x0000000f16167c10 */ /* 0x000fe200087fe4ff */
[----:B------:R1:W-:Y:S02]  /*1150*/  STL [R1+0x88], R17 ;  /* 0x0000881101007387 */ /* 0x0003e40000100800 */
[----:B------:R-:W-:Y:S02]  /*1160*/  USHF.R.U32.HI UR5, URZ, 0x4, UR5 ;  /* 0x000000043f057899 */ /* 0x000fe40008011605 */
[----:B------:R1:W-:Y:S01]  /*1170*/  STL [R1+0x84], R22 ;  /* 0x0000841601007387 */ /* 0x0003e20000100800 */
[----:B------:R-:W-:-:S02]  /*1180*/  UMOV UR4, URZ ;  /* 0x0000003f00047c82 */ /* 0x000fc40008000000 */
[----:B------:R-:W-:Y:S02]  /*1190*/  @UP0 ULOP3.LUT UR4, UR5, 0x1, URZ, 0xc0, !UPT ;  /* 0x0000000105040892 */ /* 0x000fe4000f8ec03f */
[----:B------:R-:W-:-:S12]  /*11a0*/  UIMAD UR5, UR5, -0x16, UR14 ;  /* 0xffffffea050578a4 */ /* 0x000fd8000f8e020e */
.L_x_12:
[----:B------:R-:W-:Y:S01]  /*11b0*/  IMAD.MOV.U32 R8, RZ, RZ, -0x1 ;  /* 0xffffffffff087424 */ /* 0x000fe200078e00ff */
[----:B------:R-:W-:Y:S01]  /*11c0*/  ISETP.GE.U32.AND P0, PT, R17, UR18, PT ;  /* 0x0000001211007c0c */ /* 0x000fe2000bf06070 */
[----:B------:R-:W-:Y:S01]  /*11d0*/  IMAD.MOV.U32 R6, RZ, RZ, -0x1 ;  /* 0xffffffffff067424 */ /* 0x000fe200078e00ff */
[----:B------:R-:W-:Y:S01]  /*11e0*/  PRMT R0, RZ, 0x7610, R0 ;  /* 0x00007610ff007816 */ /* 0x000fe20000000000 */
[----:B------:R-:W-:Y:S01]  /*11f0*/  IMAD.MOV.U32 R7, RZ, RZ, -0x1 ;  /* 0xffffffffff077424 */ /* 0x000fe200078e00ff */
[----:B------:R2:W-:Y:S01]  /*1200*/  STL [R1+0x8c], R8 ;  /* 0x00008c0801007387 */ /* 0x0005e20000100800 */
[----:B------:R-:W-:-:S03]  /*1210*/  ISETP.GE.U32.AND.EX P0, PT, R22, UR19, PT, P0 ;  /* 0x0000001316007c0c */ /* 0x000fc6000bf06100 */
[----:B------:R2:W-:Y:S04]  /*1220*/  STL [R1+0x7c], R6 ;  /* 0x00007c0601007387 */ /* 0x0005e80000100800 */
[----:B------:R2:W-:Y:S06]  /*1230*/  STL [R1+0x90], R7 ;  /* 0x0000900701007387 */ /* 0x0005ec0000100800 */
[----:B------:R-:W-:Y:S05]  /*1240*/  @P0 BRA `(.L_x_13) ;  /* 0x0000000400380947 */ /* 0x000fea0003800000 */
[----:B------:R-:W3:Y:S01]  /*1250*/  LDC.64 R18, c[0x0][0x628] ;  /* 0x00018a00ff127b82 */ /* 0x000ee20000000a00 */
[----:B--2---:R-:W-:Y:S02]  /*1260*/  IMAD.MOV.U32 R6, RZ, RZ, R17 ;  /* 0x000000ffff067224 */ /* 0x004fe400078e0011 */
[----:B------:R-:W-:-:S05]  /*1270*/  IMAD.MOV.U32 R7, RZ, RZ, R22 ;  /* 0x000000ffff077224 */ /* 0x000fca00078e0016 */
[----:B------:R-:W2:Y:S08]  /*1280*/  LDC R0, c[0x0][0x630] ;  /* 0x00018c00ff007b82 */ /* 0x000eb00000000800 */
[----:B------:R-:W4:Y:S01]  /*1290*/  LDC.64 R20, c[0x0][0x620] ;  /* 0x00018800ff147b82 */ /* 0x000f220000000a00 */
[----:B---3--:R-:W-:-:S04]  /*12a0*/  ISETP.NE.U32.AND P0, PT, R18, RZ, PT ;  /* 0x000000ff1200720c */ /* 0x008fc80003f05070 */
[----:B------:R-:W-:-:S13]  /*12b0*/  ISETP.NE.AND.EX P0, PT, R19, RZ, PT, P0 ;  /* 0x000000ff1300720c */ /* 0x000fda0003f05300 */
[----:B--2-4-:R-:W-:Y:S05]  /*12c0*/  @!P0 BRA `(.L_x_14) ;  /* 0x0000000000288947 */ /* 0x014fea0003800000 */
[----:B------:R-:W2:Y:S02]  /*12d0*/  LDC R11, c[0x0][0x634] ;  /* 0x00018d00ff0b7b82 */ /* 0x000ea40000000800 */
[----:B--2---:R-:W-:-:S05]  /*12e0*/  IADD3 R11, P0, R17, R11, RZ ;  /* 0x0000000b110b7210 */ /* 0x004fca0007f1e0ff */
[----:B0-----:R-:W-:-:S04]  /*12f0*/  IMAD.X R13, RZ, RZ, R22, P0 ;  /* 0x000000ffff0d7224 */ /* 0x001fc800000e0616 */
[----:B------:R-:W-:-:S04]  /*1300*/  IMAD.WIDE.U32 R6, R13, R18, RZ ;  /* 0x000000120d067225 */ /* 0x000fc800078e00ff */
[----:B------:R-:W-:-:S04]  /*1310*/  IMAD.WIDE.U32 R8, P0, R11, R19, R6 ;  /* 0x000000130b087225 */ /* 0x000fc80007800006 */
[----:B------:R-:W-:-:S04]  /*1320*/  IMAD.WIDE.U32 R6, R11, R18, RZ ;  /* 0x000000120b067225 */ /* 0x000fc800078e00ff */
[----:B------:R-:W-:Y:S01]  /*1330*/  IMAD.X R11, RZ, RZ, RZ, P0 ;  /* 0x000000ffff0b7224 */ /* 0x000fe200000e06ff */
[----:B------:R-:W-:Y:S01]  /*1340*/  IADD3 RZ, P0, R7, R8, RZ ;  /* 0x0000000807ff7210 */ /* 0x000fe20007f1e0ff */
[----:B------:R-:W-:-:S04]  /*1350*/  IMAD.MOV.U32 R10, RZ, RZ, R9 ;  /* 0x000000ffff0a7224 */ /* 0x000fc800078e0009 */
[----:B------:R-:W-:-:S08]  /*1360*/  IMAD.WIDE.U32.X R6, R13, R19, R10, P0 ;  /* 0x000000130d067225 */ /* 0x000fd000000e040a */
.L_x_14:
[-CC-:B------:R-:W-:Y:S01]  /*1370*/  SHF.R.U64 R27, R6, R0.reuse, R7.reuse ;  /* 0x00000000061b7219 */ /* 0x180fe20000001207 */
[----:B------:R-:W2:Y:S01]  /*1380*/  LDC.64 R24, c[0x0][0x640] ;  /* 0x00019000ff187b82 */ /* 0x000ea20000000a00 */
[----:B------:R-:W-:Y:S01]  /*1390*/  SHF.R.U32.HI R0, RZ, R0, R7 ;  /* 0x00000000ff007219 */ /* 0x000fe20000011607 */
[----:B------:R-:W-:Y:S01]  /*13a0*/  IMAD.MOV.U32 R6, RZ, RZ, R17 ;  /* 0x000000ffff067224 */ /* 0x000fe200078e0011 */
[----:B------:R-:W-:-:S05]  /*13b0*/  IADD3 R9, P0, RZ, -R27, RZ ;  /* 0x8000001bff097210 */ /* 0x000fca0007f1e0ff */
[----:B------:R-:W3:Y:S01]  /*13c0*/  LDC R8, c[0x0][0x618] ;  /* 0x00018600ff087b82 */ /* 0x000ee20000000800 */
[----:B------:R-:W-:-:S04]  /*13d0*/  IMAD.X R7, RZ, RZ, ~R0, P0 ;  /* 0x000000ffff077224 */ /* 0x000fc800000e0e00 */
[-C--:B------:R-:W-:Y:S02]  /*13e0*/  IMAD R0, R7, R20.reuse, RZ ;  /* 0x0000001407007224 */ /* 0x080fe400078e02ff */
[----:B------:R-:W-:Y:S01]  /*13f0*/  IMAD.MOV.U32 R7, RZ, RZ, R22 ;  /* 0x000000ffff077224 */ /* 0x000fe200078e0016 */
[----:B------:R-:W4:Y:S01]  /*1400*/  LDC R11, c[0x0][0x608] ;  /* 0x00018200ff0b7b82 */ /* 0x000f220000000800 */
[----:B-1----:R-:W-:Y:S02]  /*1410*/  IMAD.MOV.U32 R22, RZ, RZ, 0x1 ;  /* 0x00000001ff167424 */ /* 0x002fe400078e00ff */
[----:B------:R-:W-:-:S04]  /*1420*/  IMAD.WIDE.U32 R6, R9, R20, R6 ;  /* 0x0000001409067225 */ /* 0x000fc800078e0006 */
[----:B------:R-:W-:Y:S01]  /*1430*/  IMAD R9, R9, R21, R0 ;  /* 0x0000001509097224 */ /* 0x000fe200078e0200 */
[----:B------:R-:W1:Y:S01]  /*1440*/  LDC R23, c[0x0][0x658] ;  /* 0x00019600ff177b82 */ /* 0x000e620000000800 */
[----:B--2---:R-:W-:Y:S01]  /*1450*/  ISETP.NE.U32.AND P0, PT, R24, RZ, PT ;  /* 0x000000ff1800720c */ /* 0x004fe20003f05070 */
[----:B------:R-:W-:Y:S02]  /*1460*/  IMAD.MOV.U32 R0, RZ, RZ, -0x1 ;  /* 0xffffffffff007424 */ /* 0x000fe400078e00ff */
[----:B------:R-:W-:Y:S01]  /*1470*/  IMAD.IADD R7, R7, 0x1, R9 ;  /* 0x0000000107077824 */ /* 0x000fe200078e0209 */
[----:B------:R-:W-:-:S03]  /*1480*/  ISETP.NE.AND.EX P0, PT, R25, RZ, PT, P0 ;  /* 0x000000ff1900720c */ /* 0x000fc60003f05300 */
[----:B------:R-:W2:Y:S01]  /*1490*/  LDC R21, c[0x0][0x600] ;  /* 0x00018000ff157b82 */ /* 0x000ea20000000800 */
[-CC-:B---3--:R-:W-:Y:S02]  /*14a0*/  SHF.R.U64 R19, R6, R8.reuse, R7.reuse ;  /* 0x0000000806137219 */ /* 0x188fe40000001207 */
[----:B------:R-:W-:-:S05]  /*14b0*/  SHF.R.U32.HI R6, RZ, R8, R7 ;  /* 0x00000008ff067219 */ /* 0x000fca0000011607 */
[----:B------:R-:W3:Y:S01]  /*14c0*/  LDC R18, c[0x0][0x648] ;  /* 0x00019200ff127b82 */ /* 0x000ee20000000800 */
[-CC-:B----4-:R-:W-:Y:S02]  /*14d0*/  SHF.R.U64 R28, R19, R11.reuse, R6.reuse ;  /* 0x0000000b131c7219 */ /* 0x190fe40000001206 */
[----:B------:R-:W-:-:S05]  /*14e0*/  SHF.R.U32.HI R6, RZ, R11, R6 ;  /* 0x0000000bff067219 */ /* 0x000fca0000011606 */
[----:B------:R-:W4:Y:S01]  /*14f0*/  LDC R20, c[0x0][0x638] ;  /* 0x00018e00ff147b82 */ /* 0x000f220000000800 */
[-CC-:B-1----:R-:W-:Y:S02]  /*1500*/  SHF.R.U64 R30, R28, R23.reuse, R6.reuse ;  /* 0x000000171c1e7219 */ /* 0x182fe40000001206 */
[-C--:B------:R-:W-:Y:S02]  /*1510*/  SHF.L.U32 R0, R0, R23.reuse, RZ ;  /* 0x0000001700007219 */ /* 0x080fe400000006ff */
[----:B------:R-:W-:Y:S01]  /*1520*/  SHF.R.U32.HI R7, RZ, R23, R6 ;  /* 0x00000017ff077219 */ /* 0x000fe20000011606 */
[----:B------:R-:W-:Y:S01]  /*1530*/  IMAD.MOV.U32 R6, RZ, RZ, R30 ;  /* 0x000000ffff067224 */ /* 0x000fe200078e001e */
[----:B0-----:R-:W-:Y:S01]  /*1540*/  LOP3.LUT R13, RZ, R0, RZ, 0x33, !PT ;  /* 0x00000000ff0d7212 */ /* 0x001fe200078e33ff */
[----:B------:R-:W0:Y:S01]  /*1550*/  LDC R26, c[0x0][0x610] ;  /* 0x00018400ff1a7b82 */ /* 0x000e220000000800 */
[----:B------:R-:W-:Y:S05]  /*1560*/  @!P0 BRA `(.L_x_15) ;  /* 0x0000000000288947 */ /* 0x000fea0003800000 */
[----:B------:R-:W1:Y:S02]  /*1570*/  LDC R11, c[0x0][0x64c] ;  /* 0x00019300ff0b7b82 */ /* 0x000e640000000800 */
[----:B-1----:R-:W-:-:S05]  /*1580*/  IADD3 R11, P0, R30, R11, RZ ;  /* 0x0000000b1e0b7210 */ /* 0x002fca0007f1e0ff */
[----:B------:R-:W-:-:S04]  /*1590*/  IMAD.X R17, RZ, RZ, R7, P0 ;  /* 0x000000ffff117224 */ /* 0x000fc800000e0607 */
[----:B------:R-:W-:-:S04]  /*15a0*/  IMAD.WIDE.U32 R6, R17, R24, RZ ;  /* 0x0000001811067225 */ /* 0x000fc800078e00ff */
[----:B------:R-:W-:-:S04]  /*15b0*/  IMAD.WIDE.U32 R8, P0, R11, R25, R6 ;  /* 0x000000190b087225 */ /* 0x000fc80007800006 */
[----:B------:R-:W-:-:S04]  /*15c0*/  IMAD.WIDE.U32 R6, R11, R24, RZ ;  /* 0x000000180b067225 */ /* 0x000fc800078e00ff */
[----:B------:R-:W-:Y:S01]  /*15d0*/  IMAD.X R11, RZ, RZ, RZ, P0 ;  /* 0x000000ffff0b7224 */ /* 0x000fe200000e06ff */
[----:B------:R-:W-:Y:S01]  /*15e0*/  IADD3 RZ, P0, R7, R8, RZ ;  /* 0x0000000807ff7210 */ /* 0x000fe20007f1e0ff */
[----:B------:R-:W-:-:S04]  /*15f0*/  IMAD.MOV.U32 R10, RZ, RZ, R9 ;  /* 0x000000ffff0a7224 */ /* 0x000fc800078e0009 */
[----:B------:R-:W-:-:S08]  /*1600*/  IMAD.WIDE.U32.X R6, R17, R25, R10, P0 ;  /* 0x0000001911067225 */ /* 0x000fd000000e040a */
.L_x_15:
[----:B---3--:R-:W-:Y:S01]  /*1610*/  SHF.R.U64 R5, R6, R18, R7 ;  /* 0x0000001206057219 */ /* 0x008fe20000001207 */
[----:B--2---:R-:W-:Y:S01]  /*1620*/  VIADD R6, R21, 0xffffffff ;  /* 0xffffffff15067836 */ /* 0x004fe20000000000 */
[----:B------:R-:W-:Y:S01]  /*1630*/  SHF.L.U32 R0, R22, R23, RZ ;  /* 0x0000001716007219 */ /* 0x000fe200000006ff */
[----:B------:R-:W-:Y:S01]  /*1640*/  @P2 IMAD R14, R15, R16, R4 ;  /* 0x000000100f0e2224 */ /* 0x000fe200078e0204 */
[----:B------:R-:W-:Y:S01]  /*1650*/  LOP3.LUT R13, R28, R13, RZ, 0xc0, !PT ;  /* 0x0000000d1c0d7212 */ /* 0x000fe200078ec0ff */
[----:B------:R-:W-:-:S04]  /*1660*/  IMAD.MOV R7, RZ, RZ, -R5 ;  /* 0x000000ffff077224 */ /* 0x000fc800078e0a05 */
[----:B------:R-:W-:Y:S01]  /*1670*/  IMAD R13, R0, R5, R13 ;  /* 0x00000005000d7224 */ /* 0x000fe200078e020d */
[----:B------:R-:W-:Y:S01]  /*1680*/  LOP3.LUT R5, R19, R6, RZ, 0xc0, !PT ;  /* 0x0000000613057212 */ /* 0x000fe200078ec0ff */
[----:B----4-:R-:W-:Y:S02]  /*1690*/  IMAD R0, R7, R20, R30 ;  /* 0x0000001407007224 */ /* 0x010fe400078e021e */
[----:B------:R-:W-:Y:S02]  /*16a0*/  IMAD.MOV.U32 R6, RZ, RZ, 0x1 ;  /* 0x00000001ff067424 */ /* 0x000fe400078e00ff */
[----:B0-----:R-:W-:Y:S02]  /*16b0*/  IMAD R4, R13, R26, R14 ;  /* 0x0000001a0d047224 */ /* 0x001fe400078e020e */
[----:B------:R-:W-:Y:S01]  /*16c0*/  IMAD R5, R0, R21, R5 ;  /* 0x0000001500057224 */ /* 0x000fe200078e0205 */
[----:B------:R-:W-:-:S04]  /*16d0*/  PRMT R0, R6, 0x7610, R0 ;  /* 0x0000761006007816 */ /* 0x000fc80000000000 */
[----:B------:R-:W-:Y:S02]  /*16e0*/  SEL R6, R5, R4, !P2 ;  /* 0x0000000405067207 */ /* 0x000fe40005000000 */
[----:B------:R-:W-:-:S03]  /*16f0*/  SEL R4, R4, R5, !P2 ;  /* 0x0000000504047207 */ /* 0x000fc60005000000 */
[----:B------:R3:W-:Y:S04]  /*1700*/  STL [R1+0x90], R6 ;  /* 0x0000900601007387 */ /* 0x0007e80000100800 */
[----:B------:R3:W-:Y:S04]  /*1710*/  STL [R1+0x7c], R27 ;  /* 0x00007c1b01007387 */ /* 0x0007e80000100800 */
[----:B------:R3:W-:Y:S02]  /*1720*/  STL [R1+0x8c], R4 ;  /* 0x00008c0401007387 */ /* 0x0007e40000100800 */
.L_x_13:
[----:B------:R-:W-:Y:S05]  /*1730*/  @!P1 BRA `(.L_x_16) ;  /* 0x00000000000c9947 */ /* 0x000fea0003800000 */
[----:B------:R-:W-:Y:S01]  /*1740*/  UCGABAR_WAIT ;  /* 0x0000000000007dc7 */ /* 0x000fe20008000000 */
[----:B------:R-:W-:Y:S01]  /*1750*/  CCTL.IVALL ;  /* 0x00000000ff00798f */ /* 0x000fe20002000000 */
[----:B------:R-:W-:Y:S05]  /*1760*/  BRA `(.L_x_17) ;  /* 0x0000000000047947 */ /* 0x000fea0003800000 */
.L_x_16:
[----:B------:R-:W-:Y:S06]  /*1770*/  BAR.SYNC.DEFER_BLOCKING 0x0 ;  /* 0x0000000000007b1d */ /* 0x000fec0000010000 */
.L_x_17:
[----:B------:R-:W-:Y:S05]  /*1780*/  @!P3 BRA `(.L_x_18) ;  /* 0x000000d800d8b947 */ /* 0x000fea0003800000 */
[----:B------:R-:W-:-:S06]  /*1790*/  UISETP.GT.U32.AND UP0, UPT, UR12, 0x1, UPT ;  /* 0x000000010c00788c */ /* 0x000fcc000bf04070 */
[----:B------:R-:W-:-:S13]  /*17a0*/  PLOP3.LUT P0, PT, PT, PT, UP0, 0x80, 0x0 ;  /* 0x000000000000781c */ /* 0x000fda0003f0f008 */
[----:B------:R-:W-:Y:S05]  /*17b0*/  @P0 EXIT ;  /* 0x000000000000094d */ /* 0x000fea0003800000 */
.L_x_19:
[----:B------:R-:W-:-:S08]  /*17c0*/  NOP ;  /* 0x0000000000007918 */ /* 0x000fd00000000000 */
[----:B------:R-:W4:Y:S02]  /*17d0*/  USETMAXREG.TRY_ALLOC.CTAPOOL UP0, 0xe8 ;  /* 0x000000e8000079c8 */ /* 0x000f240008000600 */
[----:B----4-:R-:W-:-:S13]  /*17e0*/  PLOP3.LUT P0, PT, PT, PT, UP0, 0x80, 0x0 ;  /* 0x000000000000781c */ /* 0x010fda0003f0f008 */
[----:B------:R-:W-:Y:S05]  /*17f0*/  @!P0 BRA `(.L_x_19) ;  /* 0xfffffffc00f08947 */ /* 0x000fea000383ffff */
[----:B------:R-:W-:-:S13]  /*1800*/  LOP3.LUT P0, RZ, R0, 0xff, RZ, 0xc0, !PT ;  /* 0x000000ff00ff7812 */ /* 0x000fda000780c0ff */
[----:B------:R-:W-:Y:S05]  /*1810*/  @!P0 EXIT ;  /* 0x000000000000894d */ /* 0x000fea0003800000 */
[----:B------:R-:W4:Y:S01]  /*1820*/  S2UR UR6, SR_CgaCtaId ;  /* 0x00000000000679c3 */ /* 0x000f220000008800 */
[CC--:B------:R-:W-:Y:S01]  /*1830*/  LEA.HI R0, R12.reuse, R3.reuse, RZ, 0x2 ;  /* 0x000000030c007211 */ /* 0x0c0fe200078f10ff */
[----:B------:R-:W-:Y:S01]  /*1840*/  UIADD3 UR7, UR17, -0x1, URZ ;  /* 0xffffffff11077890 */ /* 0x000fe2000fffe03f */
[----:B------:R-:W-:Y:S01]  /*1850*/  LEA.HI R3, R12, R3, RZ, 0x5 ;  /* 0x000000030c037211 */ /* 0x000fe200078f28ff */
[----:B------:R-:W-:Y:S01]  /*1860*/  UMOV UR12, 0x400 ;  /* 0x00000400000c7882 */ /* 0x000fe20000000000 */
[--C-:B------:R-:W-:Y:S01]  /*1870*/  SHF.R.S32.HI R2, RZ, 0x2, R0.reuse ;  /* 0x00000002ff027819 */ /* 0x100fe20000011400 */
[----:B------:R-:W-:Y:S01]  /*1880*/  UISETP.LT.AND UP0, UPT, UR14, 0x1, UPT ;  /* 0x000000010e00788c */ /* 0x000fe2000bf01270 */
[----:B------:R-:W-:Y:S01]  /*1890*/  SHF.R.S32.HI R5, RZ, 0x1f, R0 ;  /* 0x0000001fff057819 */ /* 0x000fe20000011400 */
[----:B------:R-:W-:Y:S02]  /*18a0*/  ULOP3.LUT UR27, UR13, 0x1, URZ, 0xfc, !UPT ;  /* 0x000000010d1b7892 */ /* 0x000fe4000f8efc3f */
[----:B------:R-:W-:Y:S01]  /*18b0*/  USEL UR16, UR14, 0x1, UP0 ;  /* 0x000000010e107887 */ /* 0x000fe20008000000 */
[----:B------:R-:W-:Y:S01]  /*18c0*/  LEA.HI R5, R5, R2, RZ, 0x3 ;  /* 0x0000000205057211 */ /* 0x000fe200078f18ff */
[----:B------:R-:W-:-:S02]  /*18d0*/  UISETP.NE.AND UP0, UPT, UR7, URZ, UPT ;  /* 0x0000003f0700728c */ /* 0x000fc4000bf05270 */
[----:B------:R-:W-:Y:S01]  /*18e0*/  USHF.L.U32 UR28, UR14, 0x1, URZ ;  /* 0x000000010e1c7899 */ /* 0x000fe2000800063f */
[----:B------:R-:W-:Y:S01]  /*18f0*/  LOP3.LUT R5, R5, 0xfffffff8, RZ, 0xc0, !PT ;  /* 0xfffffff805057812 */ /* 0x000fe200078ec0ff */
[----:B------:R-:W-:Y:S02]  /*1900*/  UIADD3 UR16, -UR16, UR14, URZ ;  /* 0x0000000e10107290 */ /* 0x000fe4000fffe13f */
[----:B------:R-:W-:Y:S02]  /*1910*/  USEL UR30, URZ, 0x1, UP0 ;  /* 0x000000013f1e7887 */ /* 0x000fe40008000000 */
[----:B------:R-:W-:Y:S01]  /*1920*/  IMAD.IADD R2, R2, 0x1, -R5 ;  /* 0x0000000102027824 */ /* 0x000fe200078e0a05 */
[----:B------:R-:W-:Y:S01]  /*1930*/  SHF.R.S32.HI R5, RZ, 0x5, R3 ;  /* 0x00000005ff057819 */ /* 0x000fe20000011403 */
[----:B----4-:R-:W-:-:S03]  /*1940*/  ULEA UR12, UR6, UR12, 0x18 ;  /* 0x0000000c060c7291 */ /* 0x010fc6000f8ec03f */
[--C-:B------:R-:W-:Y:S01]  /*1950*/  SHF.R.S32.HI R3, RZ, 0x1f, R2.reuse ;  /* 0x0000001fff037819 */ /* 0x100fe20000011402 */
[----:B------:R-:W-:Y:S01]  /*1960*/  USHF.L.U32 UR6, UR7, 0x3, URZ ;  /* 0x0000000307067899 */ /* 0x000fe2000800063f */
[C-C-:B------:R-:W-:Y:S01]  /*1970*/  IMAD R0, R5.reuse, -0x10, -R2.reuse ;  /* 0xfffffff005007824 */ /* 0x140fe200078e0a02 */
[----:B------:R-:W-:Y:S02]  /*1980*/  UIADD3 UR29, UR12, 0x170, URZ ;  /* 0x000001700c1d7890 */ /* 0x000fe4000fffe03f */
[----:B------:R-:W-:Y:S01]  /*1990*/  ULOP3.LUT UR6, UR6, 0x8, URZ, 0xc0, !UPT ;  /* 0x0000000806067892 */ /* 0x000fe2000f8ec03f */
[----:B------:R-:W-:Y:S01]  /*19a0*/  IMAD.WIDE R2, R5, 0x10, R2 ;  /* 0x0000001005027825 */ /* 0x000fe200078e0202 */
[----:B------:R-:W-:Y:S02]  /*19b0*/  ULEA UR17, UR17, UR29, 0x3 ;  /* 0x0000001d11117291 */ /* 0x000fe4000f8e183f */
[----:B------:R-:W-:Y:S02]  /*19c0*/  ULOP3.LUT UR31, UR6, 0x8, URZ, 0x3c, !UPT ;  /* 0x00000008061f7892 */ /* 0x000fe4000f8e3c3f */
[----:B------:R-:W-:-:S03]  /*19d0*/  ULOP3.LUT UR18, UR6, 0x18, URZ, 0x3c, !UPT ;  /* 0x0000001806127892 */ /* 0x000fc6000f8e3c3f */
[----:B------:R-:W-:Y:S02]  /*19e0*/  ULDC UR6, c[0x0][0x284] ;  /* 0x0000a10000067ab9 */ /* 0x000fe40000000800 */
[----:B------:R-:W-:-:S05]  /*19f0*/  VIADD R0, R0, UR6 ;  /* 0x0000000600007c36 */ /* 0x000fca0008000000 */
[----:B------:R4:W-:Y:S04]  /*1a00*/  STL [R1+0x94], R0 ;  /* 0x0000940001007387 */ /* 0x0009e80000100800 */
[----:B------:R4:W-:Y:S02]  /*1a10*/  STL.64 [R1+0x98], R2 ;  /* 0x0000980201007387 */ /* 0x0009e40000100a00 */
.L_x_302:
[----:B----4-:R-:W-:Y:S01]  /*1a20*/  IMAD.U32 R0, RZ, RZ, UR30 ;  /* 0x0000001eff007e24 */ /* 0x010fe2000f8e00ff */
[----:B0-2---:R-:W4:Y:S01]  /*1a30*/  LDC R2, c[0x0][0x28c] ;  /* 0x0000a300ff027b82 */ /* 0x005f220000000800 */
[----:B------:R-:W-:Y:S01]  /*1a40*/  UMOV UR6, URZ ;  /* 0x0000003f00067c82 */ /* 0x000fe20008000000 */
[----:B------:R-:W-:Y:S02]  /*1a50*/  UMOV UR19, UR5 ;  /* 0x0000000500137c82 */ /* 0x000fe40008000000 */
[----:B------:R-:W-:-:S04]  /*1a60*/  SHF.L.U32 R0, R0, 0x1f, RZ ;  /* 0x0000001f00007819 */ /* 0x000fc800000006ff */
[----:B------:R-:W5:Y:S01]  /*1a70*/  SYNCS.PHASECHK.TRANS64.TRYWAIT P0, [UR17+-0x8], R0 ;  /* 0xfffff800ff0075a7 */ /* 0x000f620008000151 */
[----:B----4-:R-:W-:Y:S01]  /*1a80*/  ISETP.GE.AND P1, PT, R2, 0x1, PT ;  /* 0x000000010200780c */ /* 0x010fe20003f26270 */
[----:B-----5:R-:W-:-:S12]  /*1a90*/  @!P0 BRA `(.L_x_20) ;  /* 0x000000f400148947 */ /* 0x020fd80003800000 */
.L_x_342:
[----:B------:R0:W-:Y:S01]  /*1aa0*/  STL [R1+0x74], RZ ;  /* 0x000074ff01007387 */ /* 0x0001e20000100800 */
[----:B------:R-:W-:Y:S01]  /*1ab0*/  UMOV UR7, URZ ;  /* 0x0000003f00077c82 */ /* 0x000fe20008000000 */
[----:B------:R-:W-:Y:S01]  /*1ac0*/  UMOV UR8, URZ ;  /* 0x0000003f00087c82 */ /* 0x000fe20008000000 */
[----:B----4-:R-:W-:Y:S01]  /*1ad0*/  IMAD.MOV.U32 R0, RZ, RZ, RZ ;  /* 0x000000ffff007224 */ /* 0x010fe200078e00ff */
[----:B------:R4:W-:Y:S01]  /*1ae0*/  STL [R1+0x70], RZ ;  /* 0x000070ff01007387 */ /* 0x0009e20000100800 */
[----:B------:R-:W-:Y:S02]  /*1af0*/  CS2R R2, SRZ ;  /* 0x0000000000027805 */ /* 0x000fe4000001ff00 */
[----:B---3--:R-:W-:Y:S02]  /*1b00*/  CS2R R4, SRZ ;  /* 0x0000000000047805 */ /* 0x008fe4000001ff00 */
[----:B--2---:R-:W-:Y:S01]  /*1b10*/  CS2R R6, SRZ ;  /* 0x0000000000067805 */ /* 0x004fe2000001ff00 */
[----:B------:R4:W-:Y:S01]  /*1b20*/  STL [R1+0x6c], RZ ;  /* 0x00006cff01007387 */ /* 0x0009e20000100800 */
[----:B------:R-:W-:-:S02]  /*1b30*/  CS2R R8, SRZ ;  /* 0x0000000000087805 */ /* 0x000fc4000001ff00 */
[----:B0-----:R-:W-:Y:S02]  /*1b40*/  CS2R R10, SRZ ;  /* 0x00000000000a7805 */ /* 0x001fe4000001ff00 */
[----:B------:R-:W-:Y:S01]  /*1b50*/  CS2R R12, SRZ ;  /* 0x00000000000c7805 */ /* 0x000fe2000001ff00 */
[----:B------:R4:W-:Y:S01]  /*1b60*/  STL [R1+0x68], RZ ;  /* 0x000068ff01007387 */ /* 0x0009e20000100800 */
[----:B------:R-:W-:Y:S02]  /*1b70*/  CS2R R14, SRZ ;  /* 0x00000000000e7805 */ /* 0x000fe4000001ff00 */
[----:B-1----:R-:W-:Y:S02]  /*1b80*/  CS2R R16, SRZ ;  /* 0x0000000000107805 */ /* 0x002fe4000001ff00 */
[----:B------:R-:W-:Y:S01]  /*1b90*/  CS2R R18, SRZ ;  /* 0x0000000000127805 */ /* 0x000fe2000001ff00 */
[----:B------:R4:W-:Y:S01]  /*1ba0*/  STL [R1+0x64], RZ ;  /* 0x000064ff01007387 */ /* 0x0009e20000100800 */
[----:B------:R-:W-:-:S02]  /*1bb0*/  CS2R R20, SRZ ;  /* 0x0000000000147805 */ /* 0x000fc4000001ff00 */
[----:B------:R-:W-:Y:S02]  /*1bc0*/  CS2R R22, SRZ ;  /* 0x0000000000167805 */ /* 0x000fe4000001ff00 */
[----:B------:R-:W-:Y:S01]  /*1bd0*/  CS2R R152, SRZ ;  /* 0x0000000000987805 */ /* 0x000fe2000001ff00 */
[----:B------:R4:W-:Y:S01]  /*1be0*/  STL [R1+0x60], RZ ;  /* 0x000060ff01007387 */ /* 0x0009e20000100800 */
[----:B------:R-:W-:Y:S02]  /*1bf0*/  CS2R R154, SRZ ;  /* 0x00000000009a7805 */ /* 0x000fe4000001ff00 */
[----:B------:R-:W-:Y:S02]  /*1c00*/  CS2R R156, SRZ ;  /* 0x00000000009c7805 */ /* 0x000fe4000001ff00 */
        /* <DEDUP_REMOVED lines=46> */
[----:B------:R-:W-:Y:S01]  /*1ef0*/  IMAD.MOV.U32 R226, RZ, RZ, RZ ;  /* 0x000000ffffe27224 */ /* 0x000fe200078e00ff */
[----:B------:R-:W-:Y:S01]  /*1f00*/  CS2R R24, SRZ ;  /* 0x0000000000187805 */ /* 0x000fe2000001ff00 */
[----:B------:R-:W-:Y:S01]  /*1f10*/  IMAD.U32 R227, RZ, RZ, UR4 ;  /* 0x00000004ffe37e24 */ /* 0x000fe2000f8e00ff */
[----:B------:R4:W-:Y:S01]  /*1f20*/  STL [R1+0x2c], RZ ;  /* 0x00002cff01007387 */ /* 0x0009e20000100800 */
[----:B------:R-:W-:Y:S02]  /*1f30*/  CS2R R26, SRZ ;  /* 0x00000000001a7805 */ /* 0x000fe4000001ff00 */
[----:B------:R-:W-:-:S02]  /*1f40*/  CS2R R28, SRZ ;  /* 0x00000000001c7805 */ /* 0x000fc4000001ff00 */
[----:B------:R-:W-:Y:S01]  /*1f50*/  CS2R R30, SRZ ;  /* 0x00000000001e7805 */ /* 0x000fe2000001ff00 */
[----:B------:R4:W-:Y:S01]  /*1f60*/  STL [R1+0x28], RZ ;  /* 0x000028ff01007387 */ /* 0x0009e20000100800 */
[----:B------:R-:W-:Y:S02]  /*1f70*/  CS2R R32, SRZ ;  /* 0x0000000000207805 */ /* 0x000fe4000001ff00 */
[----:B------:R-:W-:Y:S02]  /*1f80*/  CS2R R34, SRZ ;  /* 0x0000000000227805 */ /* 0x000fe4000001ff00 */
[----:B------:R-:W-:Y:S01]  /*1f90*/  CS2R R36, SRZ ;  /* 0x0000000000247805 */ /* 0x000fe2000001ff00 */
        /* <DEDUP_REMOVED lines=36> */
[----:B------:R4:W-:Y:S01]  /*21e0*/  STL [R1], RZ ;  /* 0x000000ff01007387 */ /* 0x0009e20000100800 */
[----:B------:R-:W-:Y:S02]  /*21f0*/  CS2R R92, SRZ ;  /* 0x00000000005c7805 */ /* 0x000fe4000001ff00 */
[----:B------:R-:W-:Y:S02]  /*2200*/  CS2R R94, SRZ ;  /* 0x00000000005e7805 */ /* 0x000fe4000001ff00 */
[----:B------:R-:W-:Y:S02]  /*2210*/  CS2R R96, SRZ ;  /* 0x0000000000607805 */ /* 0x000fe4000001ff00 */
[----:B------:R-:W-:Y:S02]  /*2220*/  CS2R R98, SRZ ;  /* 0x0000000000627805 */ /* 0x000fe4000001ff00 */
[----:B------:R-:W-:-:S02]  /*2230*/  CS2R R100, SRZ ;  /* 0x0000000000647805 */ /* 0x000fc4000001ff00 */
[----:B------:R-:W-:Y:S02]  /*2240*/  CS2R R102, SRZ ;  /* 0x0000000000667805 */ /* 0x000fe4000001ff00 */
        /* <DEDUP_REMOVED lines=23> */
[----:B------:R-:W-:Y:S01]  /*23c0*/  CS2R R150, SRZ ;  /* 0x0000000000967805 */ /* 0x000fe2000001ff00 */
[----:B----4-:R-:W-:Y:S06]  /*23d0*/  @!P1 BRA `(.L_x_21) ;  /* 0x0000001000609947 */ /* 0x010fec0003800000 */
[----:B------:R-:W-:-:S06]  /*23e0*/  UISETP.NE.AND UP0, UPT, UR27, 0x3, UPT ;  /* 0x000000031b00788c */ /* 0x000fcc000bf05270 */
[----:B------:R-:W-:-:S13]  /*23f0*/  PLOP3.LUT P1, PT, PT, PT, UP0, 0x80, 0x0 ;  /* 0x000000000000781c */ /* 0x000fda0003f2f008 */
[----:B------:R-:W-:Y:S05]  /*2400*/  @!P1 BRA `(.L_x_22) ;  /* 0x0000000000049947 */ /* 0x000fea0003800000 */
[----:B------:R-:W-:Y:S01]  /*2410*/  BPT.TRAP 0x1 ;  /* 0x000000040000795c */ /* 0x000fe20000300000 */
.L_x_22:
[----:B------:R-:W-:Y:S01]  /*2420*/  ULEA UR6, UR5, UR12, 0x3 ;  /* 0x0000000c05067291 */ /* 0x000fe2000f8e183f */
[----:B------:R-:W-:-:S05]  /*2430*/  IMAD.U32 R0, RZ, RZ, UR4 ;  /* 0x00000004ff007e24 */ /* 0x000fca000f8e00ff */
[----:B------:R-:W-:-:S04]  /*2440*/  SHF.L.U32 R0, R0, 0x1f, RZ ;  /* 0x0000001f00007819 */ /* 0x000fc800000006ff */
[----:B------:R0:W1:Y:S01]  /*2450*/  SYNCS.PHASECHK.TRANS64.TRYWAIT P0, [UR6], R0 ;  /* 0x00000000ff0075a7 */ /* 0x0000620008000146 */
[----:B------:R-:W-:Y:S05]  /*2460*/  @!P1 BRA `(.L_x_23) ;  /* 0x0000000000049947 */ /* 0x000fea0003800000 */
[----:B------:R-:W-:Y:S01]  /*2470*/  BPT.TRAP 0x1 ;  /* 0x000000040000795c */ /* 0x000fe20000300000 */
.L_x_23:
[----:B-1----:R-:W-:Y:S05]  /*2480*/  @P0 BRA `(.L_x_24) ;  /* 0x0000000000080947 */ /* 0x002fea0003800000 */
[----:B------:R-:W1:Y:S02]  /*2490*/  SYNCS.PHASECHK.TRANS64.TRYWAIT P0, [UR6], R0 ;  /* 0x00000000ff0075a7 */ /* 0x000e640008000146 */
[----:B-1----:R-:W-:Y:S05]  /*24a0*/  @!P0 BRA `(.L_x_25) ;  /* 0x000000e800a88947 */ /* 0x002fea0003800000 */
.L_x_24:
[----:B------:R2:W-:Y:S01]  /*24b0*/  STL [R1+0x74], RZ ;  /* 0x000074ff01007387 */ /* 0x0005e20000100800 */
[----:B------:R-:W-:Y:S01]  /*24c0*/  UIADD3 UR7, UR12, 0xb280, URZ ;  /* 0x0000b2800c077890 */ /* 0x000fe2000fffe03f */
[----:B------:R-:W-:Y:S01]  /*24d0*/  WARPGROUP.ARRIVE ;  /* 0x00000000000079c5 */ /* 0x000fe20000000000 */
[----:B------:R-:W-:Y:S01]  /*24e0*/  UIADD3 UR6, UR12, 0x280, URZ ;  /* 0x000002800c067890 */ /* 0x000fe2000fffe03f */
[----:B------:R2:W-:Y:S01]  /*24f0*/  STL [R1+0x70], RZ ;  /* 0x000070ff01007387 */ /* 0x0005e20000100800 */
[----:B------:R-:W-:Y:S01]  /*2500*/  USHF.R.U32.HI UR7, URZ, 0x4, UR7 ;  /* 0x000000043f077899 */ /* 0x000fe20008011607 */
[----:B01----:R-:W-:Y:S01]  /*2510*/  IMAD.MOV.U32 R0, RZ, RZ, RZ ;  /* 0x000000ffff007224 */ /* 0x003fe200078e00ff */
[----:B------:R-:W-:Y:S01]  /*2520*/  USHF.R.U32.HI UR6, URZ, 0x4, UR6 ;  /* 0x000000043f067899 */ /* 0x000fe20008011606 */
[----:B------:R2:W-:Y:S01]  /*2530*/  STL [R1+0x6c], RZ ;  /* 0x00006cff01007387 */ /* 0x0005e20000100800 */
[----:B------:R-:W-:Y:S01]  /*2540*/  ULOP3.LUT UR7, UR7, 0x3fff, URZ, 0xc0, !UPT ;  /* 0x00003fff07077892 */ /* 0x000fe2000f8ec03f */
[----:B------:R-:W-:Y:S01]  /*2550*/  CS2R R2, SRZ ;  /* 0x0000000000027805 */ /* 0x000fe2000001ff00 */
[----:B------:R-:W-:Y:S01]  /*2560*/  ULOP3.LUT UR6, UR6, 0x3fff, URZ, 0xc0, !UPT ;  /* 0x00003fff06067892 */ /* 0x000fe2000f8ec03f */
[----:B------:R2:W-:Y:S01]  /*2570*/  STL [R1+0x68], RZ ;  /* 0x000068ff01007387 */ /* 0x0005e20000100800 */
[----:B------:R-:W-:Y:S01]  /*2580*/  ULOP3.LUT UR7, UR7, 0x10000, URZ, 0xfc, !UPT ;  /* 0x0001000007077892 */ /* 0x000fe2000f8efc3f */
[----:B------:R-:W-:Y:S01]  /*2590*/  CS2R R4, SRZ ;  /* 0x0000000000047805 */ /* 0x000fe2000001ff00 */
[----:B------:R-:W-:Y:S01]  /*25a0*/  ULOP3.LUT UR6, UR6, 0x10000, URZ, 0xfc, !UPT ;  /* 0x0001000006067892 */ /* 0x000fe2000f8efc3f */
[----:B------:R2:W-:Y:S01]  /*25b0*/  STL [R1+0x64], RZ ;  /* 0x000064ff01007387 */ /* 0x0005e20000100800 */
[----:B------:R-:W-:Y:S01]  /*25c0*/  ULEA UR10, UR5, UR7, 0x9 ;  /* 0x00000007050a7291 */ /* 0x000fe2000f8e483f */
[----:B------:R-:W-:Y:S01]  /*25d0*/  CS2R R6, SRZ ;  /* 0x0000000000067805 */ /* 0x000fe2000001ff00 */
[----:B------:R-:W-:Y:S01]  /*25e0*/  ULEA UR8, UR5, UR6, 0x7 ;  /* 0x0000000605087291 */ /* 0x000fe2000f8e383f */
[----:B------:R2:W-:Y:S01]  /*25f0*/  STL [R1+0x60], RZ ;  /* 0x000060ff01007387 */ /* 0x0005e20000100800 */
[----:B------:R-:W-:Y:S01]  /*2600*/  ULDC UR7, c[0x0][0x50c] ;  /* 0x0001430000077ab9 */ /* 0x000fe20000000800 */
[----:B------:R-:W-:Y:S01]  /*2610*/  UMOV UR9, 0xc0000010 ;  /* 0xc000001000097882 */ /* 0x000fe20000000000 */
[----:B------:R-:W-:Y:S01]  /*2620*/  UISETP.NE.AND UP0, UPT, UR7, 0x1, UPT ;  /* 0x000000010700788c */ /* 0x000fe2000bf05270 */
[----:B------:R2:W-:Y:S01]  /*2630*/  STL [R1+0x5c], RZ ;  /* 0x00005cff01007387 */ /* 0x0005e20000100800 */
[----:B------:R-:W-:Y:S01]  /*2640*/  UMOV UR11, 0xc0000010 ;  /* 0xc0000010000b7882 */ /* 0x000fe20000000000 */
[----:B------:R-:W-:Y:S01]  /*2650*/  UMOV UR6, 0x1 ;  /* 0x0000000100067882 */ /* 0x000fe20000000000 */
[----:B------:R-:W-:Y:S01]  /*2660*/  USEL UR7, URZ, 0x1, UP0 ;  /* 0x000000013f077887 */ /* 0x000fe20008000000 */
[----:B------:R2:W-:Y:S01]  /*2670*/  STL [R1+0x58], RZ ;  /* 0x000058ff01007387 */ /* 0x0005e20000100800 */
[----:B------:R-:W-:Y:S01]  /*2680*/  QGMMA.64x256x32.F32.E4M3.E4M3 R24, gdesc[UR8], RZ, !UPT, gsb0 ;  /* 0x03e00000081879f3 */ /* 0x000fe2000c0008ff */
[----:B------:R-:W-:-:S02]  /*2690*/  CS2R R8, SRZ ;  /* 0x0000000000087805 */ /* 0x000fc4000001ff00 */
[----:B------:R-:W-:Y:S01]  /*26a0*/  CS2R R10, SRZ ;  /* 0x00000000000a7805 */ /* 0x000fe2000001ff00 */
[----:B------:R2:W-:Y:S01]  /*26b0*/  STL [R1+0x54], RZ ;  /* 0x000054ff01007387 */ /* 0x0005e20000100800 */
[----:B------:R-:W-:Y:S02]  /*26c0*/  ISETP.NE.AND P0, PT, RZ, UR7, PT ;  /* 0x00000007ff007c0c */ /* 0x000fe4000bf05270 */
        /* <DEDUP_REMOVED lines=56> */
[----:B------:R-:W-:Y:S01]  /*2a50*/  CS2R R224, SRZ ;  /* 0x0000000000e07805 */ /* 0x000fe2000001ff00 */
[----:B------:R-:W-:Y:S01]  /*2a60*/  IMAD.MOV.U32 R226, RZ, RZ, RZ ;  /* 0x000000ffffe27224 */ /* 0x000fe200078e00ff */
[----:B------:R2:W-:Y:S04]  /*2a70*/  STL [R1+0x18], RZ ;  /* 0x000018ff01007387 */ /* 0x0005e80000100800 */
[----:B------:R2:W-:Y:S04]  /*2a80*/  STL [R1+0x14], RZ ;  /* 0x000014ff01007387 */ /* 0x0005e80000100800 */
[----:B------:R2:W-:Y:S04]  /*2a90*/  STL [R1+0x10], RZ ;  /* 0x000010ff01007387 */ /* 0x0005e80000100800 */
[----:B------:R2:W-:Y:S04]  /*2aa0*/  STL [R1+0xc], RZ ;  /* 0x00000cff01007387 */ /* 0x0005e80000100800 */
[----:B------:R2:W-:Y:S04]  /*2ab0*/  STL [R1+0x8], RZ ;  /* 0x000008ff01007387 */ /* 0x0005e80000100800 */
[----:B------:R2:W-:Y:S04]  /*2ac0*/  STL [R1+0x4], RZ ;  /* 0x000004ff01007387 */ /* 0x0005e80000100800 */
[----:B------:R2:W-:Y:S01]  /*2ad0*/  STL [R1], RZ ;  /* 0x000000ff01007387 */ /* 0x0005e20000100800 */
[----:B------:R-:W-:Y:S05]  /*2ae0*/  @!P0 BRA `(.L_x_26) ;  /* 0x0000000800808947 */ /* 0x000fea0003800000 */
[----:B------:R-:W-:Y:S02]  /*2af0*/  WARPGROUP.DEPBAR.LE gsb0, 0x0 ;  /* 0x00008000000079c5 */ /* 0x000fe40000010000 */
[----:B------:R-:W-:-:S01]  /*2b00*/  FADD R227, RZ, R122 ;  /* 0x0000007affe37221 */ /* 0x000fc20000000000 */
[----:B------:R-:W-:Y:S01]  /*2b10*/  FADD R226, RZ, R24 ;  /* 0x00000018ffe27221 */ /* 0x000fe20000000000 */
[----:B------:R-:W-:-:S01]  /*2b20*/  FADD R225, RZ, R25 ;  /* 0x00000019ffe17221 */ /* 0x000fc20000000000 */
[----:B------:R-:W-:Y:S01]  /*2b30*/  FADD R224, RZ, R26 ;  /* 0x0000001affe07221 */ /* 0x000fe20000000000 */
[----:B------:R-:W-:-:S01]  /*2b40*/  FADD R223, RZ, R27 ;  /* 0x0000001bffdf7221 */ /* 0x000fc20000000000 */
[----:B------:R0:W-:Y:S01]  /*2b50*/  STL [R1], R227 ;  /* 0x000000e301007387 */ /* 0x0001e20000100800 */
[----:B------:R-:W-:-:S01]  /*2b60*/  FADD R222, RZ, R28 ;  /* 0x0000001cffde7221 */ /* 0x000fc20000000000 */
[----:B------:R-:W-:Y:S01]  /*2b70*/  FADD R221, RZ, R29 ;  /* 0x0000001dffdd7221 */ /* 0x000fe20000000000 */
[----:B------:R-:W-:-:S01]  /*2b80*/  FADD R220, RZ, R30 ;  /* 0x0000001effdc7221 */ /* 0x000fc20000000000 */
[----:B------:R-:W-:Y:S01]  /*2b90*/  FADD R219, RZ, R31 ;  /* 0x0000001fffdb7221 */ /* 0x000fe20000000000 */
[----:B------:R-:W-:-:S01]  /*2ba0*/  FADD R218, RZ, R32 ;  /* 0x00000020ffda7221 */ /* 0x000fc20000000000 */
[----:B------:R-:W-:Y:S01]  /*2bb0*/  FADD R217, RZ, R33 ;  /* 0x00000021ffd97221 */ /* 0x000fe20000000000 */
[----:B------:R-:W-:-:S01]  /*2bc0*/  FADD R216, RZ, R34 ;  /* 0x00000022ffd87221 */ /* 0x000fc20000000000 */
[----:B------:R-:W-:Y:S01]  /*2bd0*/  FADD R215, RZ, R35 ;  /* 0x00000023ffd77221 */ /* 0x000fe20000000000 */
[----:B------:R-:W-:-:S01]  /*2be0*/  FADD R214, RZ, R36 ;  /* 0x00000024ffd67221 */ /* 0x000fc20000000000 */
[----:B0-----:R-:W-:Y:S01]  /*2bf0*/  FADD R227, RZ, R123 ;  /* 0x0000007bffe37221 */ /* 0x001fe20000000000 */
[----:B------:R-:W-:-:S01]  /*2c00*/  FADD R213, RZ, R37 ;  /* 0x00000025ffd57221 */ /* 0x000fc20000000000 */
[----:B------:R-:W-:Y:S01]  /*2c10*/  FADD R212, RZ, R38 ;  /* 0x00000026ffd47221 */ /* 0x000fe20000000000 */
[----:B------:R-:W-:-:S01]  /*2c20*/  FADD R211, RZ, R39 ;  /* 0x00000027ffd37221 */ /* 0x000fc20000000000 */
[----:B------:R-:W-:Y:S01]  /*2c30*/  FADD R210, RZ, R40 ;  /* 0x00000028ffd27221 */ /* 0x000fe20000000000 */
[----:B------:R0:W-:Y:S01]  /*2c40*/  STL [R1+0x4], R227 ;  /* 0x000004e301007387 */ /* 0x0001e20000100800 */
        /* <DEDUP_REMOVED lines=93> */
[----:B------:R-:W-:Y:S01]  /*3220*/  UMOV UR6, URZ ;  /* 0x0000003f00067c82 */ /* 0x000fe20008000000 */
[----:B0-----:R-:W-:-:S05]  /*3230*/  FADD R227, RZ, R130 ;  /* 0x00000082ffe37221 */ /* 0x001fca0000000000 */
[----:B------:R0:W-:Y:S02]  /*3240*/  STL [R1+0x20], R227 ;  /* 0x000020e301007387 */ /* 0x0001e40000100800 */
        /* <DEDUP_REMOVED lines=42> */
.L_x_26:
[----:B------:R-:W-:-:S04]  /*34f0*/  UIADD3 UR19, UR5, 0x1, URZ ;  /* 0x0000000105137890 */ /* 0x000fc8000fffe03f */
[----:B------:R-:W-:-:S04]  /*3500*/  UISETP.NE.AND UP0, UPT, UR19, 0x16, UPT ;  /* 0x000000161300788c */ /* 0x000fc8000bf05270 */
[----:B------:R-:W-:Y:S02]  /*3510*/  USEL UR8, URZ, 0x1, UP0 ;  /* 0x000000013f087887 */ /* 0x000fe40008000000 */
[----:B------:R-:W-:Y:S02]  /*3520*/  USEL UR19, UR19, URZ, UP0 ;  /* 0x0000003f13137287 */ /* 0x000fe40008000000 */
[----:B------:R-:W-:-:S06]  /*3530*/  ULOP3.LUT UR8, UR4, UR8, URZ, 0x3c, !UPT ;  /* 0x0000000804087292 */ /* 0x000fcc000f8e3c3f */
[----:B0-----:R-:W-:Y:S01]  /*3540*/  IMAD.U32 R227, RZ, RZ, UR8 ;  /* 0x00000008ffe37e24 */ /* 0x001fe2000f8e00ff */
[----:B------:R-:W-:-:S06]  /*3550*/  UMOV UR8, 0x1 ;  /* 0x0000000100087882 */ /* 0x000fcc0000000000 */
.L_x_21:
[----:B------:R-:W-:-:S06]  /*3560*/  UISETP.GE.AND UP0, UPT, UR16, 0x1, UPT ;  /* 0x000000011000788c */ /* 0x000fcc000bf06270 */
[----:B------:R-:W-:-:S13]  /*3570*/  PLOP3.LUT P0, PT, PT, PT, UP0, 0x80, 0x0 ;  /* 0x000000000000781c */ /* 0x000fda0003f0f008 */
[----:B------:R-:W-:Y:S05]  /*3580*/  @!P0 BRA `(.L_x_27) ;  /* 0x0000001000908947 */ /* 0x000fea0003800000 */
[----:B------:R-:W-:Y:S01]  /*3590*/  IMAD.U32 R228, RZ, RZ, UR16 ;  /* 0x00000010ffe47e24 */ /* 0x000fe2000f8e00ff */
[----:B------:R-:W-:Y:S01]  /*35a0*/  UMOV UR24, UR5 ;  /* 0x0000000500187c82 */ /* 0x000fe20008000000 */
[----:B------:R-:W-:-:S05]  /*35b0*/  ULDC UR32, c[0x0][0x50c] ;  /* 0x0001430000207ab9 */ /* 0x000fca0000000800 */
.L_x_35:
[----:B------:R-:W-:-:S06]  /*35c0*/  UISETP.NE.AND UP0, UPT, UR27, 0x3, UPT ;  /* 0x000000031b00788c */ /* 0x000fcc000bf05270 */
[----:B------:R-:W-:-:S13]  /*35d0*/  PLOP3.LUT P1, PT, PT, PT, UP0, 0x80, 0x0 ;  /* 0x000000000000781c */ /* 0x000fda0003f2f008 */
[----:B-1---5:R-:W-:Y:S05]  /*35e0*/  @!P1 BRA `(.L_x_28) ;  /* 0x0000000000049947 */ /* 0x022fea0003800000 */
[----:B------:R-:W-:Y:S01]  /*35f0*/  BPT.TRAP 0x1 ;  /* 0x000000040000795c */ /* 0x000fe20000300000 */
.L_x_28:
[----:B------:R-:W-:Y:S01]  /*3600*/  ULEA UR9, UR19, UR12, 0x3 ;  /* 0x0000000c13097291 */ /* 0x000fe2000f8e183f */
[----:B------:R-:W-:-:S08]  /*3610*/  SHF.L.U32 R229, R227, 0x1f, RZ ;  /* 0x0000001fe3e57819 */ /* 0x000fd000000006ff */
[----:B------:R0:W1:Y:S01]  /*3620*/  SYNCS.PHASECHK.TRANS64.TRYWAIT P0, [UR9], R229 ;  /* 0x000000e5ff0075a7 */ /* 0x0000620008000149 */
[----:B------:R-:W-:Y:S05]  /*3630*/  @!P1 BRA `(.L_x_29) ;  /* 0x0000000000049947 */ /* 0x000fea0003800000 */
[----:B------:R-:W-:Y:S01]  /*3640*/  BPT.TRAP 0x1 ;  /* 0x000000040000795c */ /* 0x000fe20000300000 */
.L_x_29:
[----:B-1----:R-:W-:Y:S05]  /*3650*/  @P0 BRA `(.L_x_30) ;  /* 0x0000000000080947 */ /* 0x002fea0003800000 */
[----:B------:R-:W1:Y:S02]  /*3660*/  SYNCS.PHASECHK.TRANS64.TRYWAIT P0, [UR9], R229 ;  /* 0x000000e5ff0075a7 */ /* 0x000e640008000149 */
[----:B-1----:R-:W-:Y:S05]  /*3670*/  @!P0 BRA `(.L_x_31) ;  /* 0x000000d8004c8947 */ /* 0x002fea0003800000 */
.L_x_30:
[----:B------:R-:W-:Y:S01]  /*3680*/  UIADD3 UR9, UR12, 0x280, URZ ;  /* 0x000002800c097890 */ /* 0x000fe2000fffe03f */
[----:B------:R-:W-:Y:S01]  /*3690*/  WARPGROUP.ARRIVE ;  /* 0x00000000000079c5 */ /* 0x000fe20000000000 */
[----:B------:R-:W-:Y:S02]  /*36a0*/  UIADD3 UR10, UR12, 0xb280, URZ ;  /* 0x0000b2800c0a7890 */ /* 0x000fe4000fffe03f */
[----:B------:R-:W-:Y:S02]  /*36b0*/  UISETP.NE.AND UP0, UPT, UR7, URZ, UPT ;  /* 0x0000003f0700728c */ /* 0x000fe4000bf05270 */
[----:B------:R-:W-:Y:S02]  /*36c0*/  USHF.R.U32.HI UR9, URZ, 0x4, UR9 ;  /* 0x000000043f097899 */ /* 0x000fe40008011609 */
[----:B------:R-:W-:Y:S02]  /*36d0*/  USHF.R.U32.HI UR10, URZ, 0x4, UR10 ;  /* 0x000000043f0a7899 */ /* 0x000fe4000801160a */
[----:B------:R-:W-:-:S02]  /*36e0*/  USEL UR8, UR8, URZ, !UP0 ;  /* 0x0000003f08087287 */ /* 0x000fc4000c000000 */
[----:B------:R-:W-:Y:S02]  /*36f0*/  ULOP3.LUT UR9, UR9, 0x3fff, URZ, 0xc0, !UPT ;  /* 0x00003fff09097892 */ /* 0x000fe4000f8ec03f */
[----:B------:R-:W-:Y:S02]  /*3700*/  ULOP3.LUT UR10, UR10, 0x3fff, URZ, 0xc0, !UPT ;  /* 0x00003fff0a0a7892 */ /* 0x000fe4000f8ec03f */
[----:B------:R-:W-:Y:S02]  /*3710*/  UISETP.NE.U32.AND UP0, UPT, UR8, URZ, UPT ;  /* 0x0000003f0800728c */ /* 0x000fe4000bf05070 */
[----:B------:R-:W-:Y:S02]  /*3720*/  ULOP3.LUT UR8, UR9, 0x10000, URZ, 0xfc, !UPT ;  /* 0x0001000009087892 */ /* 0x000fe4000f8efc3f */
[----:B------:R-:W-:Y:S02]  /*3730*/  ULOP3.LUT UR10, UR10, 0x10000, URZ, 0xfc, !UPT ;  /* 0x000100000a0a7892 */ /* 0x000fe4000f8efc3f */
[----:B------:R-:W-:-:S02]  /*3740*/  ULEA UR8, UR19, UR8, 0x7 ;  /* 0x0000000813087291 */ /* 0x000fc4000f8e383f */
[----:B------:R-:W-:Y:S01]  /*3750*/  ULEA UR10, UR19, UR10, 0x9 ;  /* 0x0000000a130a7291 */ /* 0x000fe2000f8e483f */
[----:B------:R-:W-:Y:S01]  /*3760*/  UMOV UR9, 0xc0000010 ;  /* 0xc000001000097882 */ /* 0x000fe20000000000 */
[----:B------:R-:W-:Y:S01]  /*3770*/  UMOV UR11, 0xc0000010 ;  /* 0xc0000010000b7882 */ /* 0x000fe20000000000 */
[----:B------:R-:W-:-:S06]  /*3780*/  UIADD3 UR6, UR6, 0x1, URZ ;  /* 0x0000000106067890 */ /* 0x000fcc000fffe03f */
[----:B------:R-:W-:Y:S01]  /*3790*/  QGMMA.64x256x32.F32.E4M3.E4M3 R24, gdesc[UR8], R24, UP0, gsb0 ;  /* 0x03e00000081879f3 */ /* 0x000fe2000b800818 */
[----:B------:R-:W-:-:S04]  /*37a0*/  UISETP.NE.AND UP0, UPT, UR6, UR32, UPT ;  /* 0x000000200600728c */ /* 0x000fc8000bf05270 */
[----:B------:R-:W-:-:S06]  /*37b0*/  USEL UR7, URZ, 0x1, UP0 ;  /* 0x000000013f077887 */ /* 0x000fcc0008000000 */
[----:B------:R-:W-:Y:S01]  /*37c0*/  ISETP.NE.AND P0, PT, RZ, UR7, PT ;  /* 0x00000007ff007c0c */ /* 0x000fe2000bf05270 */
[----:B------:R-:W-:-:S12]  /*37d0*/  WARPGROUP.DEPBAR.LE gsb0, 0x1 ;  /* 0x00008000000079c5 */ /* 0x000fd80000010100 */
[----:B------:R-:W-:Y:S05]  /*37e0*/  @!P0 BRA `(.L_x_32) ;  /* 0x0000000c00808947 */ /* 0x000fea0003800000 */
[----:B------:R-:W-:Y:S02]  /*37f0*/  WARPGROUP.DEPBAR.LE gsb0, 0x0 ;  /* 0x00008000000079c5 */ /* 0x000fe40000010000 */
[----:B------:R-:W-:-:S01]  /*3800*/  FADD R226, R24, R226 ;  /* 0x000000e218e27221 */ /* 0x000fc20000000000 */
[----:B------:R-:W-:Y:S01]  /*3810*/  FADD R225, R25, R225 ;  /* 0x000000e119e17221 */ /* 0x000fe20000000000 */
[----:B------:R1:W-:Y:S01]  /*3820*/  STL [R1+0xa4], R227 ;  /* 0x0000a4e301007387 */ /* 0x0003e20000100800 */
[----:B------:R-:W-:-:S01]  /*3830*/  FADD R224, R26, R224 ;  /* 0x000000e01ae07221 */ /* 0x000fc20000000000 */
[----:B------:R-:W-:Y:S01]  /*3840*/  FADD R223, R27, R223 ;  /* 0x000000df1bdf7221 */ /* 0x000fe20000000000 */
[----:B------:R-:W-:-:S01]  /*3850*/  FADD R222, R28, R222 ;  /* 0x000000de1cde7221 */ /* 0x000fc20000000000 */
[----:B------:R-:W-:Y:S01]  /*3860*/  FADD R221, R29, R221 ;  /* 0x000000dd1ddd7221 */ /* 0x000fe20000000000 */
[----:B-1----:R-:W3:Y:S04]  /*3870*/  LDL.LU R227, [R1+0x30] ;  /* 0x0000300001e37983 */ /* 0x002ee80000300800 */
[----:B------:R1:W-:Y:S01]  /*3880*/  STL [R1+0xa8], R226 ;  /* 0x0000a8e201007387 */ /* 0x0003e20000100800 */
[----:B------:R-:W-:-:S01]  /*3890*/  FADD R220, R30, R220 ;  /* 0x000000dc1edc7221 */ /* 0x000fc20000000000 */
[----:B------:R-:W-:-:S02]  /*38a0*/  FADD R219, R31, R219 ;  /* 0x000000db1fdb7221 */ /* 0x000fc40000000000 */
[----:B-1----:R-:W4:Y:S04]  /*38b0*/  LDL.LU R226, [R1+0x2c] ;  /* 0x00002c0001e27983 */ /* 0x002f280000300800 */
[----:B------:R1:W-:Y:S01]  /*38c0*/  STL [R1+0xac], R225 ;  /* 0x0000ace101007387 */ /* 0x0003e20000100800 */
[----:B------:R-:W-:-:S03]  /*38d0*/  FADD R218, R32, R218 ;  /* 0x000000da20da7221 */ /* 0x000fc60000000000 */
[----:B-1----:R-:W2:Y:S04]  /*38e0*/  LDL.LU R225, [R1+0x28] ;  /* 0x0000280001e17983 */ /* 0x002ea80000300800 */
        /* <DEDUP_REMOVED lines=9> */
[----:B------:R1:W-:Y:S04]  /*3980*/  STL [R1+0xbc], R221 ;  /* 0x0000bcdd01007387 */ /* 0x0003e80000100800 */
        /* <DEDUP_REMOVED lines=12> */
[----:B-1----:R-:W2:Y:S01]  /*3a50*/  LDL.LU R215, [R1] ;  /* 0x0000000001d77983 */ /* 0x002ea20000300800 */
[----:B------:R-:W-:-:S01]  /*3a60*/  FADD R214, R36, R214 ;  /* 0x000000d624d67221 */ /* 0x000fc20000000000 */
[----:B------:R-:W-:Y:S01]  /*3a70*/  FADD R213, R37, R213 ;  /* 0x000000d525d57221 */ /* 0x000fe20000000000 */
[----:B------:R-:W-:-:S01]  /*3a80*/  FADD R212, R38, R212 ;  /* 0x000000d426d47221 */ /* 0x000fc20000000000 */
[----:B------:R-:W-:Y:S01]  /*3a90*/  FADD R211, R39, R211 ;  /* 0x000000d327d37221 */ /* 0x000fe20000000000 */
[----:B------:R-:W-:-:S01]  /*3aa0*/  FADD R210, R40, R210 ;  /* 0x000000d228d27221 */ /* 0x000fc20000000000 */
[----:B------:R-:W-:Y:S01]  /*3ab0*/  STL [R1+0xd8], R214 ;  /* 0x0000d8d601007387 */ /* 0x000fe20000100800 */
        /* <DEDUP_REMOVED lines=11> */
[----:B------:R1:W-:Y:S01]  /*3b70*/  STL [R1+0xe4], R211 ;  /* 0x0000e4d301007387 */ /* 0x0003e20000100800 */
[----:B------:R-:W-:-:S01]  /*3b80*/  FADD R200, R50, R200 ;  /* 0x000000c832c87221 */ /* 0x000fc20000000000 */
[----:B------:R-:W-:Y:S01]  /*3b90*/  FADD R199, R51, R199 ;  /* 0x000000c733c77221 */ /* 0x000fe20000000000 */
        /* <DEDUP_REMOVED lines=69> */
[----:B-----5:R-:W-:Y:S01]  /*3ff0*/  FADD R0, R121, R0 ;  /* 0x0000000079007221 */ /* 0x020fe20000000000 */
[----:B---3--:R-:W-:-:S01]  /*4000*/  FADD R227, R134, R227 ;  /* 0x000000e386e37221 */ /* 0x008fc20000000000 */
[----:B----4-:R-:W-:Y:S01]  /*4010*/  FADD R226, R133, R226 ;  /* 0x000000e285e27221 */ /* 0x010fe20000000000 */
[----:B--2---:R-:W-:-:S01]  /*4020*/  FADD R225, R132, R225 ;  /* 0x000000e184e17221 */ /* 0x004fc20000000000 */
        /* <DEDUP_REMOVED lines=9> */
[----:B------:R-:W-:-:S05]  /*40c0*/  FADD R215, R122, R215 ;  /* 0x000000d77ad77221 */ /* 0x000fca0000000000 */
[----:B------:R2:W-:Y:S04]  /*40d0*/  STL [R1], R215 ;  /* 0x000000d701007387 */ /* 0x0005e80000100800 */
[----:B------:R3:W-:Y:S04]  /*40e0*/  STL [R1+0x4], R216 ;  /* 0x000004d801007387 */ /* 0x0007e80000100800 */
        /* <DEDUP_REMOVED lines=8> */
[----:B-1----:R-:W4:Y:S04]  /*4170*/  LDL.LU R211, [R1+0x34] ;  /* 0x0000340001d37983 */ /* 0x002f280000300800 */
[----:B------:R1:W-:Y:S04]  /*4180*/  STL [R1+0x28], R225 ;  /* 0x000028e101007387 */ /* 0x0003e80000100800 */
[----:B------:R-:W4:Y:S04]  /*4190*/  LDL.LU R212, [R1+0x38] ;  /* 0x0000380001d47983 */ /* 0x000f280000300800 */
[----:B------:R1:W-:Y:S04]  /*41a0*/  STL [R1+0x2c], R226 ;  /* 0x00002ce201007387 */ /* 0x0003e80000100800 */
[----:B------:R-:W4:Y:S04]  /*41b0*/  LDL.LU R213, [R1+0x3c] ;  /* 0x00003c0001d57983 */ /* 0x000f280000300800 */
[----:B------:R1:W-:Y:S04]  /*41c0*/  STL [R1+0x30], R227 ;  /* 0x000030e301007387 */ /* 0x0003e80000100800 */
[----:B------:R-:W4:Y:S04]  /*41d0*/  LDL.LU R214, [R1+0x40] ;  /* 0x0000400001d67983 */ /* 0x000f280000300800 */
[----:B--2---:R-:W2:Y:S04]  /*41e0*/  LDL.LU R215, [R1+0x44] ;  /* 0x0000440001d77983 */ /* 0x004ea80000300800 */
[----:B---3--:R-:W3:Y:S04]  /*41f0*/  LDL.LU R216, [R1+0x48] ;  /* 0x0000480001d87983 */ /* 0x008ee80000300800 */
[----:B----4-:R-:W4:Y:S04]  /*4200*/  LDL.LU R217, [R1+0x4c] ;  /* 0x00004c0001d97983 */ /* 0x010f280000300800 */
[----:B0-----:R-:W4:Y:S04]  /*4210*/  LDL.LU R218, [R1+0x50] ;  /* 0x0000500001da7983 */ /* 0x001f280000300800 */
[----:B------:R-:W4:Y:S04]  /*4220*/  LDL.LU R219, [R1+0x54] ;  /* 0x0000540001db7983 */ /* 0x000f280000300800 */
[----:B------:R-:W4:Y:S04]  /*4230*/  LDL.LU R220, [R1+0x58] ;  /* 0x0000580001dc7983 */ /* 0x000f280000300800 */
[----:B------:R-:W4:Y:S04]  /*4240*/  LDL.LU R221, [R1+0x5c] ;  /* 0x00005c0001dd7983 */ /* 0x000f280000300800 */
[----:B------:R-:W4:Y:S04]  /*4250*/  LDL.LU R222, [R1+0x60] ;  /* 0x0000600001de7983 */ /* 0x000f280000300800 */
[----:B------:R-:W4:Y:S04]  /*4260*/  LDL.LU R223, [R1+0x64] ;  /* 0x0000640001df7983 */ /* 0x000f280000300800 */
[----:B------:R-:W4:Y:S04]  /*4270*/  LDL.LU R224, [R1+0x68] ;  /* 0x0000680001e07983 */ /* 0x000f280000300800 */
[----:B-1----:R-:W4:Y:S04]  /*4280*/  LDL.LU R225, [R1+0x6c] ;  /* 0x00006c0001e17983 */ /* 0x002f280000300800 */
[----:B------:R-:W4:Y:S04]  /*4290*/  LDL.LU R226, [R1+0x70] ;  /* 0x0000700001e27983 */ /* 0x000f280000300800 */
[----:B------:R-:W4:Y:S01]  /*42a0*/  LDL.LU R227, [R1+0x74] ;  /* 0x0000740001e37983 */ /* 0x000f220000300800 */
[----:B------:R-:W-:-:S05]  /*42b0*/  FADD R211, R135, R211 ;  /* 0x000000d387d37221 */ /* 0x000fca0000000000 */
[----:B------:R0:W-:Y:S01]  /*42c0*/  STL [R1+0x34], R211 ;  /* 0x000034d301007387 */ /* 0x0001e20000100800 */
[----:B------:R-:W-:-:S03]  /*42d0*/  FADD R212, R136, R212 ;  /* 0x000000d488d47221 */ /* 0x000fc60000000000 */
[----:B0-----:R1:W5:Y:S01]  /*42e0*/  LDL.LU R211, [R1+0xe4] ;  /* 0x0000e40001d37983 */ /* 0x0013620000300800 */
[----:B------:R-:W-:-:S03]  /*42f0*/  FADD R213, R137, R213 ;  /* 0x000000d589d57221 */ /* 0x000fc60000000000 */
[----:B------:R0:W-:Y:S01]  /*4300*/  STL [R1+0x38], R212 ;  /* 0x000038d401007387 */ /* 0x0001e20000100800 */
[----:B------:R-:W-:-:S01]  /*4310*/  FADD R214, R138, R214 ;  /* 0x000000d68ad67221 */ /* 0x000fc20000000000 */
[----:B--2---:R-:W-:Y:S02]  /*4320*/  FADD R215, R139, R215 ;  /* 0x000000d78bd77221 */ /* 0x004fe40000000000 */
[----:B0-----:R1:W5:Y:S01]  /*4330*/  LDL.LU R212, [R1+0xe0] ;  /* 0x0000e00001d47983 */ /* 0x0013620000300800 */
[----:B---3--:R-:W-:-:S03]  /*4340*/  FADD R216, R140, R216 ;  /* 0x000000d88cd87221 */ /* 0x008fc60000000000 */
[----:B------:R0:W-:Y:S01]  /*4350*/  STL [R1+0x3c], R213 ;  /* 0x00003cd501007387 */ /* 0x0001e20000100800 */
[----:B----4-:R-:W-:-:S03]  /*4360*/  FADD R217, R141, R217 ;  /* 0x000000d98dd97221 */ /* 0x010fc60000000000 */
[----:B0-----:R1:W5:Y:S01]  /*4370*/  LDL.LU R213, [R1+0xdc] ;  /* 0x0000dc0001d57983 */ /* 0x0013620000300800 */
[----:B------:R-:W-:-:S03]  /*4380*/  FADD R218, R142, R218 ;  /* 0x000000da8eda7221 */ /* 0x000fc60000000000 */
[----:B------:R0:W-:Y:S01]  /*4390*/  STL [R1+0x40], R214 ;  /* 0x000040d601007387 */ /* 0x0001e20000100800 */
[----:B------:R-:W-:-:S01]  /*43a0*/  FADD R219, R143, R219 ;  /* 0x000000db8fdb7221 */ /* 0x000fc20000000000 */
[----:B------:R-:W-:Y:S02]  /*43b0*/  FADD R220, R144, R220 ;  /* 0x000000dc90dc7221 */ /* 0x000fe40000000000 */
[----:B0-----:R1:W5:Y:S04]  /*43c0*/  LDL.LU R214, [R1+0xd8] ;  /* 0x0000d80001d67983 */ /* 0x0013680000300800 */
[----:B------:R0:W-:Y:S01]  /*43d0*/  STL [R1+0x44], R215 ;  /* 0x000044d701007387 */ /* 0x0001e20000100800 */
[----:B------:R-:W-:-:S01]  /*43e0*/  FADD R221, R145, R221 ;  /* 0x000000dd91dd7221 */ /* 0x000fc20000000000 */
[----:B------:R-:W-:-:S02]  /*43f0*/  FADD R222, R146, R222 ;  /* 0x000000de92de7221 */ /* 0x000fc40000000000 */
[----:B0-----:R1:W5:Y:S04]  /*4400*/  LDL.LU R215, [R1+0xd4] ;  /* 0x0000d40001d77983 */ /* 0x0013680000300800 */
[----:B------:R0:W-:Y:S01]  /*4410*/  STL [R1+0x48], R216 ;  /* 0x000048d801007387 */ /* 0x0001e20000100800 */
[----:B------:R-:W-:-:S03]  /*4420*/  FADD R223, R147, R223 ;  /* 0x000000df93df7221 */ /* 0x000fc60000000000 */
        /* <DEDUP_REMOVED lines=13> */
[----:B------:R0:W-:Y:S04]  /*4500*/  STL [R1+0x5c], R221 ;  /* 0x00005cdd01007387 */ /* 0x0001e80000100800 */
        /* <DEDUP_REMOVED lines=12> */
[----:B0-----:R1:W5:Y:S01]  /*45d0*/  LDL.LU R227, [R1+0xa4] ;  /* 0x0000a40001e37983 */ /* 0x0013620000300800 */
[----:B------:R-:W-:-:S05]  /*45e0*/  UMOV UR6, URZ ;  /* 0x0000003f00067c82 */ /* 0x000fca0008000000 */
.L_x_32:
[----:B------:R-:W-:Y:S05]  /*45f0*/  @!P1 BRA `(.L_x_33) ;  /* 0x0000000000049947 */ /* 0x000fea0003800000 */
[----:B------:R-:W-:Y:S01]  /*4600*/  BPT.TRAP 0x1 ;  /* 0x000000040000795c */ /* 0x000fe20000300000 */
.L_x_33:
[----:B------:R3:W-:Y:S04]  /*4610*/  STL [R1+0xa8], R2 ;  /* 0x0000a80201007387 */ /* 0x0007e80000100800 */
[----:B---3--:R-:W3:Y:S04]  /*4620*/  LDL R2, [R1+0x78] ;  /* 0x0000780001027983 */ /* 0x008ee80000100800 */
[----:B-----5:R4:W-:Y:S04]  /*4630*/  STL [R1+0xa4], R0 ;  /* 0x0000a40001007387 */ /* 0x0209e80000100800 */
[----:B----4-:R-:W4:Y:S01]  /*4640*/  LDL R0, [R1+0x80] ;  /* 0x0000800001007983 */ /* 0x010f220000100800 */
[----:B0-----:R-:W-:Y:S01]  /*4650*/  IMAD.U32 R229, RZ, RZ, UR24 ;  /* 0x00000018ffe57e24 */ /* 0x001fe2000f8e00ff */
[----:B---3--:R-:W-:-:S02]  /*4660*/  ISETP.NE.AND P0, PT, R2, RZ, PT ;  /* 0x000000ff0200720c */ /* 0x008fc40003f05270 */
[----:B------:R0:W5:Y:S11]  /*4670*/  LDL.LU R2, [R1+0xa8] ;  /* 0x0000a80001027983 */ /* 0x0001760000300800 */
[----:B------:R-:W-:-:S05]  /*4680*/  @P0 LEA R229, R229, UR12, 0x3 ;  /* 0x0000000ce5e50c11 */ /* 0x000fca000f8e18ff */
[----:B------:R-:W-:-:S05]  /*4690*/  @P0 VIADD R229, R229, 0xb0 ;  /* 0x000000b0e5e50836 */ /* 0x000fca0000000000 */
[----:B----4-:R-:W-:Y:S02]  /*46a0*/  @P0 PRMT R229, R0, 0x654, R229 ;  /* 0x0000065400e50816 */ /* 0x010fe400000000e5 */
[----:B------:R0:W5:Y:S01]  /*46b0*/  LDL.LU R0, [R1+0xa4] ;  /* 0x0000a40001007983 */ /* 0x0001620000300800 */
[----:B------:R-:W-:Y:S01]  /*46c0*/  UISETP.GT.U32.AND UP0, UPT, UR13, 0x1, UPT ;  /* 0x000000010d00788c */ /* 0x000fe2000bf04070 */
[----:B------:R0:W-:Y:S05]  /*46d0*/  @P0 SYNCS.ARRIVE.TRANS64.RED.A1T0 RZ, [R229+URZ], RZ ;  /* 0x000000ffe5ff09a7 */ /* 0x0001ea000810043f */
[----:B------:R-:W-:-:S13]  /*46e0*/  PLOP3.LUT P0, PT, PT, PT, UP0, 0x80, 0x0 ;  /* 0x000000000000781c */ /* 0x000fda0003f0f008 */
[----:B0-----:R-:W-:Y:S05]  /*46f0*/  @P0 BRA `(.L_x_34) ;  /* 0x0000000000040947 */ /* 0x001fea0003800000 */
[----:B------:R-:W-:Y:S01]  /*4700*/  BPT.TRAP 0x1 ;  /* 0x000000040000795c */ /* 0x000fe20000300000 */
.L_x_34:
[----:B------:R-:W-:Y:S01]  /*4710*/  UIADD3 UR19, UR19, 0x1, URZ ;  /* 0x0000000113137890 */ /* 0x000fe2000fffe03f */
[C---:B------:R-:W-:Y:S01]  /*4720*/  ISETP.GT.AND P0, PT, R228.reuse, 0x1, PT ;  /* 0x00000001e400780c */ /* 0x040fe20003f04270 */
[----:B------:R-:W-:Y:S01]  /*4730*/  UIADD3 UR24, UR24, 0x1, URZ ;  /* 0x0000000118187890 */ /* 0x000fe2000fffe03f */
[----:B------:R-:W-:Y:S01]  /*4740*/  VIADD R228, R228, 0xffffffff ;  /* 0xffffffffe4e47836 */ /* 0x000fe20000000000 */
[----:B------:R-:W-:Y:S02]  /*4750*/  UISETP.NE.AND UP0, UPT, UR19, 0x16, UPT ;  /* 0x000000161300788c */ /* 0x000fe4000bf05270 */
[----:B------:R-:W-:Y:S02]  /*4760*/  UISETP.NE.AND UP1, UPT, UR24, 0x16, UPT ;  /* 0x000000161800788c */ /* 0x000fe4000bf25270 */
[----:B------:R-:W-:Y:S02]  /*4770*/  USEL UR8, URZ, 0x1, UP0 ;  /* 0x000000013f087887 */ /* 0x000fe40008000000 */
[----:B------:R-:W-:-:S02]  /*4780*/  USEL UR19, UR19, URZ, UP0 ;  /* 0x0000003f13137287 */ /* 0x000fc40008000000 */
[----:B------:R-:W-:Y:S02]  /*4790*/  USEL UR24, UR24, URZ, UP1 ;  /* 0x0000003f18187287 */ /* 0x000fe40008800000 */
[----:B------:R-:W-:Y:S01]  /*47a0*/  LOP3.LUT R227, R227, UR8, RZ, 0x3c, !PT ;  /* 0x00000008e3e37c12 */ /* 0x000fe2000f8e3cff */
[----:B------:R-:W-:Y:S01]  /*47b0*/  UMOV UR8, 0x1 ;  /* 0x0000000100087882 */ /* 0x000fe20000000000 */
[----:B------:R-:W-:Y:S08]  /*47c0*/  @P0 BRA `(.L_x_35) ;  /* 0xffffffec007c0947 */ /* 0x000ff0000383ffff */
.L_x_27:
[----:B------:R-:W-:-:S04]  /*47d0*/  UISETP.NE.AND UP0, UPT, UR6, URZ, UPT ;  /* 0x0000003f0600728c */ /* 0x000fc8000bf05270 */
[----:B------:R-:W-:-:S06]  /*47e0*/  USEL UR6, URZ, 0x1, !UP0 ;  /* 0x000000013f067887 */ /* 0x000fcc000c000000 */
[----:B------:R-:W-:-:S13]  /*47f0*/  ISETP.NE.AND P0, PT, RZ, UR6, PT ;  /* 0x00000006ff007c0c */ /* 0x000fda000bf05270 */
[----:B------:R-:W-:Y:S05]  /*4800*/  @!P0 BRA `(.L_x_36) ;  /* 0x0000000c00dc8947 */ /* 0x000fea0003800000 */
[----:B------:R-:W3:Y:S04]  /*4810*/  LDL.LU R227, [R1+0x74] ;  /* 0x0000740001e37983 */ /* 0x000ee80000300800 */
[----:B---3--:R0:W-:Y:S04]  /*4820*/  STL [R1+0xa4], R227 ;  /* 0x0000a4e301007387 */ /* 0x0081e80000100800 */
[----:B0-----:R-:W3:Y:S04]  /*4830*/  LDL.LU R227, [R1+0x70] ;  /* 0x0000700001e37983 */ /* 0x001ee80000300800 */
        /* <DEDUP_REMOVED lines=55> */
[----:B0-----:R-:W3:Y:S01]  /*4bb0*/  LDL.LU R227, [R1] ;  /* 0x0000000001e37983 */ /* 0x001ee20000300800 */
[----:B------:R-:W-:-:S02]  /*4bc0*/  WARPGROUP.DEPBAR.LE gsb0, 0x0 ;  /* 0x00008000000079c5 */ /* 0x000fc40000010000 */
[----:B------:R-:W-:Y:S01]  /*4bd0*/  FADD R226, R24, R226 ;  /* 0x000000e218e27221 */ /* 0x000fe20000000000 */
        /* <DEDUP_REMOVED lines=95> */
[----:B-----5:R-:W-:Y:S01]  /*51d0*/  FADD R2, R120, R2 ;  /* 0x0000000278027221 */ /* 0x020fe20000000000 */
[----:B------:R-:W-:Y:S01]  /*51e0*/  FADD R0, R121, R0 ;  /* 0x0000000079007221 */ /* 0x000fe20000000000 */
[----:B---3--:R-:W-:-:S05]  /*51f0*/  FADD R227, R122, R227 ;  /* 0x000000e37ae37221 */ /* 0x008fca0000000000 */
[----:B------:R0:W-:Y:S04]  /*5200*/  STL [R1], R227 ;  /* 0x000000e301007387 */ /* 0x0001e80000100800 */
[----:B0-----:R-:W3:Y:S02]  /*5210*/  LDL.LU R227, [R1+0x114] ;  /* 0x0001140001e37983 */ /* 0x001ee40000300800 */
[----:B---3--:R-:W-:-:S05]  /*5220*/  FADD R227, R123, R227 ;  /* 0x000000e37be37221 */ /* 0x008fca0000000000 */
[----:B------:R0:W-:Y:S04]  /*5230*/  STL [R1+0x4], R227 ;  /* 0x000004e301007387 */ /* 0x0001e80000100800 */
        /* <DEDUP_REMOVED lines=83> */
[----:B------:R0:W-:Y:S02]  /*5770*/  STL [R1+0x74], R227 ;  /* 0x000074e301007387 */ /* 0x0001e40000100800 */
.L_x_36:
[----:B0-----:R-:W-:-:S04]  /*5780*/  IMAD.U32 R227, RZ, RZ, UR31 ;  /* 0x0000001fffe37e24 */ /* 0x001fc8000f8e00ff */
[----:B------:R0:W-:Y:S01]  /*5790*/  SYNCS.ARRIVE.TRANS64.A1T0 RZ, [R227+UR29], RZ ;  /* 0x000000ffe3ff79a7 */ /* 0x0001e2000810001d */
[----:B------:R-:W-:Y:S02]  /*57a0*/  WARPGROUP.DEPBAR.LE gsb0, 0x0 ;  /* 0x00008000000079c5 */ /* 0x000fe40000010000 */
[----:B------:R-:W3:Y:S02]  /*57b0*/  LDC R24, c[0x0][0x28c] ;  /* 0x0000a300ff187b82 */ /* 0x000ee40000000800 */
[----:B---3--:R-:W-:-:S13]  /*57c0*/  ISETP.GE.AND P0, PT, R24, 0x1, PT ;  /* 0x000000011800780c */ /* 0x008fda0003f06270 */
[----:B0-----:R-:W-:Y:S05]  /*57d0*/  @!P0 BRA `(.L_x_37) ;  /* 0x0000000000608947 */ /* 0x001fea0003800000 */
[----:B------:R-:W-:-:S06]  /*57e0*/  UISETP.NE.AND UP0, UPT, UR27, 0x3, UPT ;  /* 0x000000031b00788c */ /* 0x000fcc000bf05270 */
[----:B------:R-:W-:-:S13]  /*57f0*/  PLOP3.LUT P0, PT, PT, PT, UP0, 0x80, 0x0 ;  /* 0x000000000000781c */ /* 0x000fda0003f0f008 */
[----:B------:R-:W-:Y:S05]  /*5800*/  @!P0 BRA `(.L_x_38) ;  /* 0x0000000000048947 */ /* 0x000fea0003800000 */
[----:B------:R-:W-:Y:S01]  /*5810*/  BPT.TRAP 0x1 ;  /* 0x000000040000795c */ /* 0x000fe20000300000 */
.L_x_38:
[----:B-----5:R0:W-:Y:S04]  /*5820*/  STL [R1+0xa4], R0 ;  /* 0x0000a40001007387 */ /* 0x0201e80000100800 */
[----:B------:R-:W3:Y:S04]  /*5830*/  LDL R227, [R1+0x80] ;  /* 0x0000800001e37983 */ /* 0x000ee80000100800 */
[----:B0-----:R-:W4:Y:S02]  /*5840*/  LDL R0, [R1+0x78] ;  /* 0x0000780001007983 */ /* 0x001f240000100800 */
[----:B----4-:R-:W-:-:S02]  /*5850*/  ISETP.NE.AND P0, PT, R0, RZ, PT ;  /* 0x000000ff0000720c */ /* 0x010fc40003f05270 */
[----:B------:R0:W5:Y:S11]  /*5860*/  LDL.LU R0, [R1+0xa4] ;  /* 0x0000a40001007983 */ /* 0x0001760000300800 */
[----:B------:R-:W-:-:S05]  /*5870*/  VOTEU.ANY UP0, P0 ;  /* 0x00000000003f7886 */ /* 0x000fca0000000100 */
[----:B------:R-:W-:-:S06]  /*5880*/  @UP0 UIADD3 UR6, UR16, UR5, URZ ;  /* 0x0000000510060290 */ /* 0x000fcc000fffe03f */
[----:B------:R-:W-:-:S04]  /*5890*/  IMAD.U32 R24, RZ, RZ, UR6 ;  /* 0x00000006ff187e24 */ /* 0x000fc8000f8e00ff */
[----:B------:R-:W-:-:S04]  /*58a0*/  @P0 IMAD.WIDE.U32 R24, R24, -0x45d1745d, RZ ;  /* 0xba2e8ba318180825 */ /* 0x000fc800078e00ff */
[----:B------:R-:W-:Y:S01]  /*58b0*/  IMAD.U32 R27, RZ, RZ, UR6 ;  /* 0x00000006ff1b7e24 */ /* 0x000fe2000f8e00ff */
[----:B------:R-:W-:-:S05]  /*58c0*/  @P0 SHF.R.U32.HI R24, RZ, 0x4, R25 ;  /* 0x00000004ff180819 */ /* 0x000fca0000011619 */
[----:B------:R-:W-:-:S05]  /*58d0*/  @P0 IMAD R24, R24, -0x16, R27 ;  /* 0xffffffea18180824 */ /* 0x000fca00078e021b */
[----:B------:R-:W-:Y:S01]  /*58e0*/  @P0 LEA R24, R24, UR12, 0x3 ;  /* 0x0000000c18180c11 */ /* 0x000fe2000f8e18ff */
[----:B------:R-:W-:-:S04]  /*58f0*/  UISETP.GT.U32.AND UP0, UPT, UR13, 0x1, UPT ;  /* 0x000000010d00788c */ /* 0x000fc8000bf04070 */
[----:B------:R-:W-:-:S05]  /*5900*/  @P0 VIADD R24, R24, 0xb0 ;  /* 0x000000b018180836 */ /* 0x000fca0000000000 */
[----:B---3--:R-:W-:-:S04]  /*5910*/  @P0 PRMT R24, R227, 0x654, R24 ;  /* 0x00000654e3180816 */ /* 0x008fc80000000018 */
[----:B------:R0:W-:Y:S01]  /*5920*/  @P0 SYNCS.ARRIVE.TRANS64.RED.A1T0 RZ, [R24+URZ], RZ ;  /* 0x000000ff18ff09a7 */ /* 0x0001e2000810043f */
[----:B------:R-:W-:-:S13]  /*5930*/  PLOP3.LUT P0, PT, PT, PT, UP0, 0x80, 0x0 ;  /* 0x000000000000781c */ /* 0x000fda0003f0f008 */
[----:B0-----:R-:W-:Y:S05]  /*5940*/  @P0 BRA `(.L_x_37) ;  /* 0x0000000000040947 */ /* 0x001fea0003800000 */
[----:B------:R-:W-:Y:S01]  /*5950*/  BPT.TRAP 0x1 ;  /* 0x000000040000795c */ /* 0x000fe20000300000 */
.L_x_37:
[----:B------:R-:W0:Y:S01]  /*5960*/  S2R R25, SR_TID.X ;  /* 0x0000000000197919 */ /* 0x000e220000002100 */
[----:B------:R-:W-:Y:S01]  /*5970*/  IMAD.U32 R24, RZ, RZ, UR30 ;  /* 0x0000001eff187e24 */ /* 0x000fe2000f8e00ff */
[----:B------:R-:W-:Y:S01]  /*5980*/  UIADD3 UR5, UR28, UR5, URZ ;  /* 0x000000051c057290 */ /* 0x000fe2000fffe03f */
[----:B------:R-:W3:Y:S01]  /*5990*/  LDC R35, c[0x0][0x288] ;  /* 0x0000a200ff237b82 */ /* 0x000ee20000000800 */
[----:B------:R-:W-:Y:S02]  /*59a0*/  UISETP.GE.U32.AND UP1, UPT, UR28, 0x16, UPT ;  /* 0x000000161c00788c */ /* 0x000fe4000bf26070 */
[----:B------:R-:W-:Y:S01]  /*59b0*/  SHF.L.U32 R24, R24, 0x1f, RZ ;  /* 0x0000001f18187819 */ /* 0x000fe200000006ff */
[----:B------:R-:W-:Y:S02]  /*59c0*/  UISETP.GT.U32.AND UP0, UPT, UR5, 0x15, UPT ;  /* 0x000000150500788c */ /* 0x000fe4000bf04070 */
[----:B------:R-:W-:Y:S01]  /*59d0*/  UIMAD.WIDE.U32 UR6, UR5, -0x45d1745d, URZ ;  /* 0xba2e8ba3050678a5 */ /* 0x000fe2000f8e003f */
[----:B------:R-:W4:Y:S01]  /*59e0*/  SYNCS.PHASECHK.TRANS64.TRYWAIT P0, [UR17+0x8], R24 ;  /* 0x00000818ff0075a7 */ /* 0x000f220008000151 */
[----:B------:R-:W-:-:S02]  /*59f0*/  UISETP.LT.U32.AND UP0, UPT, UR28, 0x16, UP0 ;  /* 0x000000161c00788c */ /* 0x000fc40008701070 */
[----:B------:R-:W-:Y:S02]  /*5a00*/  USHF.R.U32.HI UR6, URZ, 0x4, UR7 ;  /* 0x000000043f067899 */ /* 0x000fe40008011607 */
[----:B------:R-:W-:Y:S02]  /*5a10*/  USEL UR8, URZ, 0x1, !UP0 ;  /* 0x000000013f087887 */ /* 0x000fe4000c000000 */
[----:B------:R-:W-:Y:S02]  /*5a20*/  UIMAD UR5, UR6, -0x16, UR5 ;  /* 0xffffffea060578a4 */ /* 0x000fe4000f8e0205 */
[----:B------:R-:W-:-:S04]  /*5a30*/  ULOP3.LUT UR4, UR4, UR8, URZ, 0x3c, !UPT ;  /* 0x0000000804047292 */ /* 0x000fc8000f8e3c3f */
[----:B------:R-:W-:Y:S01]  /*5a40*/  @UP1 ULOP3.LUT UR4, UR4, 0x1, UR6, 0x78, !UPT ;  /* 0x0000000104041892 */ /* 0x000fe2000f8e7806 */
[----:B0-----:R-:W-:-:S04]  /*5a50*/  SHF.R.S32.HI R26, RZ, 0x1f, R25 ;  /* 0x0000001fff1a7819 */ /* 0x001fc80000011419 */
[----:B------:R-:W-:-:S04]  /*5a60*/  LEA.HI R26, R26, R25, RZ, 0x7 ;  /* 0x000000191a1a7211 */ /* 0x000fc800078f38ff */
[----:B------:R-:W-:-:S05]  /*5a70*/  LOP3.LUT R26, R26, 0xffffff80, RZ, 0xc0, !PT ;  /* 0xffffff801a1a7812 */ /* 0x000fca00078ec0ff */
[----:B------:R-:W-:-:S05]  /*5a80*/  IMAD.IADD R26, R25, 0x1, -R26 ;  /* 0x00000001191a7824 */ /* 0x000fca00078e0a1a */
[----:B------:R-:W-:-:S04]  /*5a90*/  SHF.R.S32.HI R25, RZ, 0x1f, R26 ;  /* 0x0000001fff197819 */ /* 0x000fc8000001141a */
[----:B------:R-:W-:-:S04]  /*5aa0*/  LEA.HI R25, R25, R26, RZ, 0x2 ;  /* 0x0000001a19197211 */ /* 0x000fc800078f10ff */
[----:B------:R-:W-:-:S05]  /*5ab0*/  LOP3.LUT R25, R25, 0xfffffffc, RZ, 0xc0, !PT ;  /* 0xfffffffc19197812 */ /* 0x000fca00078ec0ff */
[----:B------:R-:W-:-:S04]  /*5ac0*/  IMAD.IADD R40, R26, 0x1, -R25 ;  /* 0x000000011a287824 */ /* 0x000fc800078e0a19 */
[----:B------:R-:W-:Y:S01]  /*5ad0*/  IMAD.SHL.U32 R32, R40, 0x2, RZ ;  /* 0x0000000228207824 */ /* 0x000fe200078e00ff */
[----:B---34-:R-:W-:Y:S06]  /*5ae0*/  @!P0 BRA `(.L_x_39) ;  /* 0x000000b400508947 */ /* 0x018fec0003800000 */
.L_x_343:
[----:B-----5:R3:W-:Y:S01]  /*5af0*/  STL [R1+0xa8], R2 ;  /* 0x0000a80201007387 */ /* 0x0207e20000100800 */
[----:B------:R-:W-:Y:S01]  /*5b00*/  ULDC UR8, c[0x0][0x284] ;  /* 0x0000a10000087ab9 */ /* 0x000fe20000000800 */
[----:B------:R-:W-:Y:S01]  /*5b10*/  SHF.R.S32.HI R33, RZ, 0x1f, R32 ;  /* 0x0000001fff217819 */ /* 0x000fe20000011420 */
[----:B------:R-:W-:Y:S01]  /*5b20*/  ULDC.64 UR6, c[0x0][0x5d0] ;  /* 0x0001740000067ab9 */ /* 0x000fe20000000a00 */
[----:B---3--:R-:W3:Y:S04]  /*5b30*/  LDL.LU R2, [R1+0x90] ;  /* 0x0000900001027983 */ /* 0x008ee80000300800 */
[----:B------:R4:W-:Y:S04]  /*5b40*/  STL [R1+0xa4], R0 ;  /* 0x0000a40001007387 */ /* 0x0009e80000100800 */
[----:B------:R-:W2:Y:S04]  /*5b50*/  LDL R227, [R1+0x7c] ;  /* 0x00007c0001e37983 */ /* 0x000ea80000100800 */
[----:B----4-:R-:W4:Y:S01]  /*5b60*/  LDL R0, [R1+0x8c] ;  /* 0x00008c0001007983 */ /* 0x010f220000100800 */
[----:B---3--:R-:W-:-:S03]  /*5b70*/  IMAD.SHL.U32 R37, R2, 0x100, RZ ;  /* 0x0000010002257824 */ /* 0x008fc600078e00ff */
[----:B------:R3:W5:Y:S01]  /*5b80*/  LDL.LU R2, [R1+0xa8] ;  /* 0x0000a80001027983 */ /* 0x0007620000300800 */
[----:B----4-:R-:W-:-:S03]  /*5b90*/  IMAD.SHL.U32 R34, R0, 0x40, RZ ;  /* 0x0000004000227824 */ /* 0x010fc600078e00ff */
[----:B------:R3:W5:Y:S02]  /*5ba0*/  LDL.LU R0, [R1+0xa4] ;  /* 0x0000a40001007983 */ /* 0x0007640000300800 */
[----:B------:R-:W-:Y:S02]  /*5bb0*/  ISETP.GE.AND P0, PT, R34, UR8, PT ;  /* 0x0000000822007c0c */ /* 0x000fe4000bf06270 */
[----:B--2---:R-:W-:Y:S02]  /*5bc0*/  SHF.R.S32.HI R38, RZ, 0x1f, R227 ;  /* 0x0000001fff267819 */ /* 0x004fe400000114e3 */
[----:B------:R-:W-:Y:S01]  /*5bd0*/  ISETP.GE.OR P0, PT, R37, R35, P0 ;  /* 0x000000232500720c */ /* 0x000fe20000706670 */
[----:B0-----:R-:W-:-:S04]  /*5be0*/  IMAD.WIDE.U32 R24, R227, UR6, R32 ;  /* 0x00000006e3187c25 */ /* 0x001fc8000f8e0020 */
[----:B------:R-:W-:Y:S01]  /*5bf0*/  IMAD R26, R38, UR6, RZ ;  /* 0x00000006261a7c24 */ /* 0x000fe2000f8e02ff */
[----:B------:R-:W-:Y:S02]  /*5c00*/  SHF.R.S32.HI R36, RZ, 0x1f, R37 ;  /* 0x0000001fff247819 */ /* 0x000fe40000011425 */
[----:B------:R-:W-:Y:S01]  /*5c10*/  IADD3 R24, P1, R37, R24, RZ ;  /* 0x0000001825187210 */ /* 0x000fe20007f3e0ff */
[----:B------:R-:W-:-:S05]  /*5c20*/  IMAD R27, R227, UR7, R26 ;  /* 0x00000007e31b7c24 */ /* 0x000fca000f8e021a */
[----:B------:R-:W-:Y:S01]  /*5c30*/  IADD3.X R25, R36, R25, R27, P1, !PT ;  /* 0x0000001924197210 */ /* 0x000fe20000ffe41b */
[----:B---3--:R-:W-:Y:S06]  /*5c40*/  @P0 BRA `(.L_x_40) ;  /* 0x0000008c00cc0947 */ /* 0x008fec0003800000 */
[----:B------:R0:W-:Y:S01]  /*5c50*/  STL.64 [R1+0xb0], R4 ;  /* 0x0000b00401007387 */ /* 0x0001e20000100a00 */
[----:B------:R-:W2:Y:S01]  /*5c60*/  LDC.64 R28, c[0x0][0x5c8] ;  /* 0x00017200ff1c7b82 */ /* 0x000ea20000000a00 */
[----:B------:R-:W-:Y:S02]  /*5c70*/  ULDC.64 UR6, c[0x0][0x5c0] ;  /* 0x0001700000067ab9 */ /* 0x000fe40000000a00 */
[----:B0-----:R-:W3:Y:S04]  /*5c80*/  LDL.64 R4, [R1+0x98] ;  /* 0x0000980001047983 */ /* 0x001ee80000100a00 */
[----:B-----5:R0:W-:Y:S04]  /*5c90*/  STL [R1+0xa8], R2 ;  /* 0x0000a80201007387 */ /* 0x0201e80000100800 */
[----:B0-----:R-:W3:Y:S04]  /*5ca0*/  LDL.LU R2, [R1+0x8c] ;  /* 0x00008c0001027983 */ /* 0x001ee80000300800 */
[----:B------:R0:W-:Y:S04]  /*5cb0*/  STL [R1+0xa4], R0 ;  /* 0x0000a40001007387 */ /* 0x0001e80000100800 */
[----:B0-----:R-:W4:Y:S01]  /*5cc0*/  LDL R0, [R1+0x94] ;  /* 0x0000940001007983 */ /* 0x001f220000100800 */
[----:B---3--:R-:W-:-:S03]  /*5cd0*/  IMAD.WIDE R30, R2, 0x40, R4 ;  /* 0x00000040021e7825 */ /* 0x008fc600078e0204 */
[----:B------:R0:W5:Y:S04]  /*5ce0*/  LDL.LU.64 R4, [R1+0xb0] ;  /* 0x0000b00001047983 */ /* 0x0001680000300a00 */
[----:B------:R0:W5:Y:S01]  /*5cf0*/  LDL.LU R2, [R1+0xa8] ;  /* 0x0000a80001027983 */ /* 0x0001620000300800 */
[-C--:B--2---:R-:W-:Y:S02]  /*5d00*/  IMAD R26, R31, R28.reuse, RZ ;  /* 0x0000001c1f1a7224 */ /* 0x084fe400078e02ff */
[----:B------:R-:W-:-:S04]  /*5d10*/  IMAD.WIDE.U32 R24, R30, R28, R24 ;  /* 0x0000001c1e187225 */ /* 0x000fc800078e0018 */
[----:B------:R-:W-:Y:S01]  /*5d20*/  IMAD R27, R30, R29, R26 ;  /* 0x0000001d1e1b7224 */ /* 0x000fe200078e021a */
[----:B------:R-:W-:Y:S01]  /*5d30*/  LEA R26, P0, R28, R24, 0x3 ;  /* 0x000000181c1a7211 */ /* 0x000fe200078018ff */
[----:B----4-:R-:W-:Y:S01]  /*5d40*/  IMAD.IADD R39, R0, 0x1, -R34 ;  /* 0x0000000100277824 */ /* 0x010fe200078e0a22 */
[----:B------:R-:W-:Y:S01]  /*5d50*/  IADD3 R24, P1, R24, UR6, RZ ;  /* 0x0000000618187c10 */ /* 0x000fe2000ff3e0ff */
[----:B------:R0:W5:Y:S01]  /*5d60*/  LDL.LU R0, [R1+0xa4] ;  /* 0x0000a40001007983 */ /* 0x0001620000300800 */
[----:B------:R-:W-:Y:S01]  /*5d70*/  IMAD.IADD R27, R25, 0x1, R27 ;  /* 0x00000001191b7824 */ /* 0x000fe200078e021b */
[----:B------:R-:W-:-:S04]  /*5d80*/  IADD3 R26, P3, R26, UR6, RZ ;  /* 0x000000061a1a7c10 */ /* 0x000fc8000ff7e0ff */
[----:B------:R-:W-:Y:S01]  /*5d90*/  LEA.HI.X R29, R28, R27, R29, 0x3, P0 ;  /* 0x0000001b1c1d7211 */ /* 0x000fe200000f1c1d */
[----:B------:R-:W-:Y:S01]  /*5da0*/  IMAD R28, R40, -0x2, R35 ;  /* 0xfffffffe281c7824 */ /* 0x000fe200078e0223 */
[----:B------:R-:W-:Y:S01]  /*5db0*/  FSETP.NEU.AND P0, PT, RZ, UR26, PT ;  /* 0x0000001aff007c0b */ /* 0x000fe2000bf0d000 */
[----:B------:R-:W-:Y:S01]  /*5dc0*/  BSSY B0, `(.L_x_40) ;  /* 0x00008db000007945 */ /* 0x000fe20003800000 */
[----:B------:R-:W-:Y:S02]  /*5dd0*/  IADD3.X R25, R27, UR7, RZ, P1, !PT ;  /* 0x000000071b197c10 */ /* 0x000fe40008ffe4ff */
[----:B------:R-:W-:Y:S01]  /*5de0*/  IADD3.X R27, R29, UR7, RZ, P3, !PT ;  /* 0x000000071d1b7c10 */ /* 0x000fe20009ffe4ff */
[----:B------:R-:W-:-:S08]  /*5df0*/  IMAD.IADD R34, R28, 0x1, -R37 ;  /* 0x000000011c227824 */ /* 0x000fd000078e0a25 */
[----:B0-----:R-:W-:Y:S05]  /*5e00*/  @!P0 BRA `(.L_x_41) ;  /* 0x0000006800d88947 */ /* 0x001fea0003800000 */
[----:B------:R-:W-:Y:S01]  /*5e10*/  ULDC.64 UR6, c[0x0][0x5b8] ;  /* 0x00016e0000067ab9 */ /* 0x000fe20000000a00 */
[----:B------:R-:W-:Y:S01]  /*5e20*/  ULDC.64 UR8, c[0x0][0x5a8] ;  /* 0x00016a0000087ab9 */ /* 0x000fe20000000a00 */
[----:B------:R-:W-:Y:S01]  /*5e30*/  IMAD.WIDE.U32 R32, R227, UR6, R32 ;  /* 0x00000006e3207c25 */ /* 0x000fe2000f8e0020 */
[----:B------:R-:W-:Y:S03]  /*5e40*/  BSSY B1, `(.L_x_42) ;  /* 0x0000010000017945 */ /* 0x000fe60003800000 */
[----:B------:R-:W-:Y:S01]  /*5e50*/  IMAD R28, R38, UR6, RZ ;  /* 0x00000006261c7c24 */ /* 0x000fe2000f8e02ff */
[----:B------:R-:W-:-:S03]  /*5e60*/  IADD3 R32, P0, R37, R32, RZ ;  /* 0x0000002025207210 */ /* 0x000fc60007f1e0ff */
[----:B------:R-:W-:Y:S01]  /*5e70*/  IMAD R29, R227, UR7, R28 ;  /* 0x00000007e31d7c24 */ /* 0x000fe2000f8e021c */
[----:B------:R-:W-:Y:S02]  /*5e80*/  ULDC.64 UR6, c[0x0][0x5b0] ;  /* 0x00016c0000067ab9 */ /* 0x000fe40000000a00 */
[----:B------:R-:W-:Y:S02]  /*5e90*/  IMAD R35, R31, UR6, RZ ;  /* 0x000000061f237c24 */ /* 0x000fe4000f8e02ff */
[----:B------:R-:W-:Y:S02]  /*5ea0*/  IADD3.X R33, R36, R33, R29, P0, !PT ;  /* 0x0000002124217210 */ /* 0x000fe400007fe41d */
[----:B------:R-:W-:Y:S01]  /*5eb0*/  ISETP.GE.AND P0, PT, R39, 0x1, PT ;  /* 0x000000012700780c */ /* 0x000fe20003f06270 */
[C---:B------:R-:W-:Y:S02]  /*5ec0*/  IMAD R35, R30.reuse, UR7, R35 ;  /* 0x000000071e237c24 */ /* 0x040fe4000f8e0223 */
[----:B------:R-:W-:Y:S01]  /*5ed0*/  IMAD.WIDE.U32 R28, R30, UR6, R32 ;  /* 0x000000061e1c7c25 */ /* 0x000fe2000f8e0020 */
[----:B------:R-:W-:-:S02]  /*5ee0*/  ISETP.LT.OR P4, PT, R34, 0x1, !P0 ;  /* 0x000000012200780c */ /* 0x000fc40004781670 */
[----:B------:R-:W-:-:S04]  /*5ef0*/  IADD3 R28, P1, R28, UR8, RZ ;  /* 0x000000081c1c7c10 */ /* 0x000fc8000ff3e0ff */
[--C-:B------:R-:W-:Y:S02]  /*5f00*/  IADD3.X R29, R29, UR9, R35.reuse, P1, !PT ;  /* 0x000000091d1d7c10 */ /* 0x100fe40008ffe423 */
[----:B------:R-:W-:-:S05]  /*5f10*/  PRMT R35, RZ, 0x7610, R35 ;  /* 0x00007610ff237816 */ /* 0x000fca0000000023 */
[----:B------:R-:W-:Y:S05]  /*5f20*/  @P4 BRA `(.L_x_43) ;  /* 0x0000000000044947 */ /* 0x000fea0003800000 */
[----:B------:R0:W5:Y:S02]  /*5f30*/  LDG.E.U8 R35, desc[UR20][R28.64] ;  /* 0x000000141c237981 */ /* 0x000164000c1e1100 */
.L_x_43:
[----:B------:R-:W-:Y:S05]  /*5f40*/  BSYNC B1 ;  /* 0x0000000000017941 */ /* 0x000fea0003800000 */
.L_x_42:
[----:B-----5:R-:W-:Y:S01]  /*5f50*/  LOP3.LUT R35, R35, 0xff, RZ, 0xc0, !PT ;  /* 0x000000ff23237812 */ /* 0x020fe200078ec0ff */
[----:B------:R-:W-:Y:S01]  /*5f60*/  BSSY B1, `(.L_x_44) ;  /* 0x000000b000017945 */ /* 0x000fe20003800000 */
[----:B------:R-:W-:Y:S02]  /*5f70*/  ISETP.LT.OR P3, PT, R34, 0x2, !P0 ;  /* 0x000000022200780c */ /* 0x000fe40004761670 */
[----:B------:R-:W-:-:S05]  /*5f80*/  F2FP.F16.E4M3.UNPACK_B R35, R35 ;  /* 0x00000023ff23723e */ /* 0x000fca00020006ff */
[----:B------:R-:W-:-:S05]  /*5f90*/  HADD2.F32 R35, -RZ, R35.H0_H0 ;  /* 0x20000023ff237230 */ /* 0x000fca0000004100 */
[----:B------:R-:W-:-:S04]  /*5fa0*/  FMUL R35, R35, UR26 ;  /* 0x0000001a23237c20 */ /* 0x000fc80008400000 */
[----:B------:R-:W-:-:S05]  /*5fb0*/  FFMA R35, R226, UR25, R35 ;  /* 0x00000019e2237c23 */ /* 0x000fca0008000023 */
[----:B------:R-:W-:Y:S02]  /*5fc0*/  F2FP.SATFINITE.E4M3.F32.PACK_AB_MERGE_C R37, RZ, R35, RZ ;  /* 0x00000023ff25723e */ /* 0x000fe400048070ff */
[----:B------:R-:W-:-:S03]  /*5fd0*/  PRMT R35, RZ, 0x7610, R35 ;  /* 0x00007610ff237816 */ /* 0x000fc60000000023 */
[----:B------:R2:W-:Y:S01]  /*5fe0*/  @!P4 STG.E.U8 desc[UR20][R24.64], R37 ;  /* 0x000000251800c986 */ /* 0x0005e2000c101114 */
[----:B------:R-:W-:Y:S05]  /*5ff0*/  @P3 BRA `(.L_x_45) ;  /* 0x0000000000043947 */ /* 0x000fea0003800000 */
[----:B------:R3:W5:Y:S02]  /*6000*/  LDG.E.U8 R35, desc[UR20][R28.64+0x1] ;  /* 0x000001141c237981 */ /* 0x000764000c1e1100 */
.L_x_45:
[----:B------:R-:W-:Y:S05]  /*6010*/  BSYNC B1 ;  /* 0x0000000000017941 */ /* 0x000fea0003800000 */
.L_x_44:
[----:B-----5:R-:W-:Y:S01]  /*6020*/  LOP3.LUT R35, R35, 0xff, RZ, 0xc0, !PT ;  /* 0x000000ff23237812 */ /* 0x020fe200078ec0ff */
[----:B------:R-:W-:Y:S01]  /*6030*/  BSSY B1, `(.L_x_46) ;  /* 0x0000013000017945 */ /* 0x000fe20003800000 */
[----:B--2---:R-:W-:Y:S02]  /*6040*/  IADD3 R37, P1, R30, 0x8, RZ ;  /* 0x000000081e257810 */ /* 0x004fe40007f3e0ff */
[----:B------:R-:W-:-:S03]  /*6050*/  F2FP.F16.E4M3.UNPACK_B R35, R35 ;  /* 0x00000023ff23723e */ /* 0x000fc600020006ff */
[----:B------:R-:W-:Y:S01]  /*6060*/  IMAD.X R31, RZ, RZ, R31, P1 ;  /* 0x000000ffff1f7224 */ /* 0x000fe200008e061f */
[----:B------:R-:W-:Y:S01]  /*6070*/  ISETP.GE.AND P1, PT, R39, 0x9, PT ;  /* 0x000000092700780c */ /* 0x000fe20003f26270 */
[----:B------:R-:W-:Y:S02]  /*6080*/  HADD2.F32 R35, -RZ, R35.H0_H0 ;  /* 0x20000023ff237230 */ /* 0x000fe40000004100 */
[----:B------:R-:W-:Y:S01]  /*6090*/  IMAD R36, R31, UR6, RZ ;  /* 0x000000061f247c24 */ /* 0x000fe2000f8e02ff */
[----:B------:R-:W-:Y:S01]  /*60a0*/  ISETP.LT.OR P5, PT, R34, 0x1, !P1 ;  /* 0x000000012200780c */ /* 0x000fe20004fa1670 */
[----:B------:R-:W-:-:S04]  /*60b0*/  IMAD.WIDE.U32 R32, R37, UR6, R32 ;  /* 0x0000000625207c25 */ /* 0x000fc8000f8e0020 */
[----:B------:R-:W-:Y:S01]  /*60c0*/  FMUL R30, R35, UR26 ;  /* 0x0000001a231e7c20 */ /* 0x000fe20008400000 */
[----:B------:R-:W-:-:S03]  /*60d0*/  IMAD R37, R37, UR7, R36 ;  /* 0x0000000725257c24 */ /* 0x000fc6000f8e0224 */
[----:B------:R-:W-:Y:S01]  /*60e0*/  FFMA R225, R225, UR25, R30 ;  /* 0x00000019e1e17c23 */ /* 0x000fe2000800001e */
[----:B------:R-:W-:Y:S02]  /*60f0*/  IADD3 R30, P4, R32, UR8, RZ ;  /* 0x00000008201e7c10 */ /* 0x000fe4000ff9e0ff */
[----:B------:R-:W-:Y:S02]  /*6100*/  PRMT R32, RZ, 0x7610, R32 ;  /* 0x00007610ff207816 */ /* 0x000fe40000000020 */
[----:B------:R-:W-:Y:S02]  /*6110*/  F2FP.SATFINITE.E4M3.F32.PACK_AB_MERGE_C R225, RZ, R225, RZ ;  /* 0x000000e1ffe1723e */ /* 0x000fe400048070ff */
[----:B------:R-:W-:-:S03]  /*6120*/  IADD3.X R31, R33, UR9, R37, P4, !PT ;  /* 0x00000009211f7c10 */ /* 0x000fc6000a7fe425 */
[----:B------:R2:W-:Y:S01]  /*6130*/  @!P3 STG.E.U8 desc[UR20][R24.64+0x1], R225 ;  /* 0x000001e11800b986 */ /* 0x0005e2000c101114 */
[----:B------:R-:W-:Y:S05]  /*6140*/  @P5 BRA `(.L_x_47) ;  /* 0x0000000000045947 */ /* 0x000fea0003800000 */
[----:B------:R4:W5:Y:S02]  /*6150*/  LDG.E.U8 R32, desc[UR20][R30.64] ;  /* 0x000000141e207981 */ /* 0x000964000c1e1100 */
.L_x_47:
[----:B------:R-:W-:Y:S05]  /*6160*/  BSYNC B1 ;  /* 0x0000000000017941 */ /* 0x000fea0003800000 */
.L_x_46:
[----:B-----5:R-:W-:Y:S01]  /*6170*/  LOP3.LUT R32, R32, 0xff, RZ, 0xc0, !PT ;  /* 0x000000ff20207812 */ /* 0x020fe200078ec0ff */
[----:B------:R-:W-:Y:S01]  /*6180*/  BSSY B1, `(.L_x_48) ;  /* 0x000000b000017945 */ /* 0x000fe20003800000 */
[----:B------:R-:W-:Y:S02]  /*6190*/  ISETP.LT.OR P3, PT, R34, 0x2, !P1 ;  /* 0x000000022200780c */ /* 0x000fe40004f61670 */
[----:B------:R-:W-:-:S05]  /*61a0*/  F2FP.F16.E4M3.UNPACK_B R32, R32 ;  /* 0x00000020ff20723e */ /* 0x000fca00020006ff */
[----:B------:R-:W-:-:S05]  /*61b0*/  HADD2.F32 R32, -RZ, R32.H0_H0 ;  /* 0x20000020ff207230 */ /* 0x000fca0000004100 */
[----:B------:R-:W-:Y:S01]  /*61c0*/  FMUL R33, R32, UR26 ;  /* 0x0000001a20217c20 */ /* 0x000fe20008400000 */
[----:B------:R-:W-:-:S03]  /*61d0*/  PRMT R32, RZ, 0x7610, R32 ;  /* 0x00007610ff207816 */ /* 0x000fc60000000020 */
[----:B------:R-:W-:-:S05]  /*61e0*/  FFMA R33, R224, UR25, R33 ;  /* 0x00000019e0217c23 */ /* 0x000fca0008000021 */
[----:B------:R-:W-:-:S05]  /*61f0*/  F2FP.SATFINITE.E4M3.F32.PACK_AB_MERGE_C R33, RZ, R33, RZ ;  /* 0x00000021ff21723e */ /* 0x000fca00048070ff */
[----:B------:R0:W-:Y:S01]  /*6200*/  @!P5 STG.E.U8 desc[UR20][R26.64], R33 ;  /* 0x000000211a00d986 */ /* 0x0001e2000c101114 */
[----:B------:R-:W-:Y:S05]  /*6210*/  @P3 BRA `(.L_x_49) ;  /* 0x0000000000043947 */ /* 0x000fea0003800000 */
[----:B------:R0:W5:Y:S02]  /*6220*/  LDG.E.U8 R32, desc[UR20][R30.64+0x1] ;  /* 0x000001141e207981 */ /* 0x000164000c1e1100 */
.L_x_49:
[----:B------:R-:W-:Y:S05]  /*6230*/  BSYNC B1 ;  /* 0x0000000000017941 */ /* 0x000fea0003800000 */
.L_x_48:
[----:B-----5:R-:W-:Y:S01]  /*6240*/  LOP3.LUT R32, R32, 0xff, RZ, 0xc0, !PT ;  /* 0x000000ff20207812 */ /* 0x020fe200078ec0ff */
[----:B------:R-:W-:Y:S01]  /*6250*/  BSSY B1, `(.L_x_50) ;  /* 0x000000b000017945 */ /* 0x000fe20003800000 */
[----:B------:R-:W-:Y:S02]  /*6260*/  ISETP.LT.OR P4, PT, R34, 0x9, !P0 ;  /* 0x000000092200780c */ /* 0x000fe40004781670 */
[----:B------:R-:W-:-:S05]  /*6270*/  F2FP.F16.E4M3.UNPACK_B R32, R32 ;  /* 0x00000020ff20723e */ /* 0x000fca00020006ff */
[----:B------:R-:W-:-:S05]  /*6280*/  HADD2.F32 R32, -RZ, R32.H0_H0 ;  /* 0x20000020ff207230 */ /* 0x000fca0000004100 */
[----:B------:R-:W-:-:S04]  /*6290*/  FMUL R32, R32, UR26 ;  /* 0x0000001a20207c20 */ /* 0x000fc80008400000 */
[----:B------:R-:W-:-:S05]  /*62a0*/  FFMA R32, R223, UR25, R32 ;  /* 0x00000019df207c23 */ /* 0x000fca0008000020 */
[----:B0-----:R-:W-:Y:S02]  /*62b0*/  F2FP.SATFINITE.E4M3.F32.PACK_AB_MERGE_C R33, RZ, R32, RZ ;  /* 0x00000020ff21723e */ /* 0x001fe400048070ff */
[----:B------:R-:W-:-:S03]  /*62c0*/  PRMT R32, RZ, 0x7610, R32 ;  /* 0x00007610ff207816 */ /* 0x000fc60000000020 */
[----:B------:R0:W-:Y:S01]  /*62d0*/  @!P3 STG.E.U8 desc[UR20][R26.64+0x1], R33 ;  /* 0x000001211a00b986 */ /* 0x0001e2000c101114 */
[----:B------:R-:W-:Y:S05]  /*62e0*/  @P4 BRA `(.L_x_51) ;  /* 0x0000000000044947 */ /* 0x000fea0003800000 */
[----:B------:R0:W5:Y:S02]  /*62f0*/  LDG.E.U8 R32, desc[UR20][R28.64+0x8] ;  /* 0x000008141c207981 */ /* 0x000164000c1e1100 */
.L_x_51:
[----:B------:R-:W-:Y:S05]  /*6300*/  BSYNC B1 ;  /* 0x0000000000017941 */ /* 0x000fea0003800000 */
.L_x_50:
[----:B-----5:R-:W-:Y:S01]  /*6310*/  LOP3.LUT R32, R32, 0xff, RZ, 0xc0, !PT ;  /* 0x000000ff20207812 */ /* 0x020fe200078ec0ff */
[----:B------:R-:W-:Y:S01]  /*6320*/  BSSY B1, `(.L_x_52) ;  /* 0x000000b000017945 */ /* 0x000fe20003800000 */
[----:B------:R-:W-:Y:S02]  /*6330*/  ISETP.LT.OR P3, PT, R34, 0xa, !P0 ;  /* 0x0000000a2200780c */ /* 0x000fe40004761670 */
[----:B------:R-:W-:-:S05]  /*6340*/  F2FP.F16.E4M3.UNPACK_B R32, R32 ;  /* 0x00000020ff20723e */ /* 0x000fca00020006ff */
[----:B------:R-:W-:-:S05]  /*6350*/  HADD2.F32 R32, -RZ, R32.H0_H0 ;  /* 0x20000020ff207230 */ /* 0x000fca0000004100 */
[----:B0-----:R-:W-:Y:S01]  /*6360*/  FMUL R33, R32, UR26 ;  /* 0x0000001a20217c20 */ /* 0x001fe20008400000 */
[----:B------:R-:W-:-:S03]  /*6370*/  PRMT R32, RZ, 0x7610, R32 ;  /* 0x00007610ff207816 */ /* 0x000fc60000000020 */
[----:B------:R-:W-:-:S05]  /*6380*/  FFMA R33, R222, UR25, R33 ;  /* 0x00000019de217c23 */ /* 0x000fca0008000021 */
[----:B------:R-:W-:-:S05]  /*6390*/  F2FP.SATFINITE.E4M3.F32.PACK_AB_MERGE_C R33, RZ, R33, RZ ;  /* 0x00000021ff21723e */ /* 0x000fca00048070ff */
[----:B------:R0:W-:Y:S01]  /*63a0*/  @!P4 STG.E.U8 desc[UR20][R24.64+0x8], R33 ;  /* 0x000008211800c986 */ /* 0x0001e2000c101114 */
[----:B------:R-:W-:Y:S05]  /*63b0*/  @P3 BRA `(.L_x_53) ;  /* 0x0000000000043947 */ /* 0x000fea0003800000 */
[----:B------:R0:W5:Y:S02]  /*63c0*/  LDG.E.U8 R32, desc[UR20][R28.64+0x9] ;  /* 0x000009141c207981 */ /* 0x000164000c1e1100 */
.L_x_53:
[----:B------:R-:W-:Y:S05]  /*63d0*/  BSYNC B1 ;  /* 0x0000000000017941 */ /* 0x000fea0003800000 */
.L_x_52:
        /* <DEDUP_REMOVED lines=12> */
.L_x_55:
[----:B------:R-:W-:Y:S05]  /*64a0*/  BSYNC B1 ;  /* 0x0000000000017941 */ /* 0x000fea0003800000 */
.L_x_54:
        /* <DEDUP_REMOVED lines=12> */
.L_x_57:
[----:B------:R-:W-:Y:S05]  /*6570*/  BSYNC B1 ;  /* 0x0000000000017941 */ /* 0x000fea0003800000 */
.L_x_56:
        /* <DEDUP_REMOVED lines=12> */
.L_x_59:
[----:B------:R-:W-:Y:S05]  /*6640*/  BSYNC B1 ;  /* 0x0000000000017941 */ /* 0x000fea0003800000 */
.L_x_58:
        /* <DEDUP_REMOVED lines=12> */
.L_x_61:
[----:B------:R-:W-:Y:S05]  /*6710*/  BSYNC B1 ;  /* 0x0000000000017941 */ /* 0x000fea0003800000 */
.L_x_60:
        /* <DEDUP_REMOVED lines=12> */
.L_x_63:
[----:B------:R-:W-:Y:S05]  /*67e0*/  BSYNC B1 ;  /* 0x0000000000017941 */ /* 0x000fea0003800000 */
.L_x_62:
        /* <DEDUP_REMOVED lines=12> */
.L_x_65:
[----:B------:R-:W-:Y:S05]  /*68b0*/  BSYNC B1 ;  /* 0x0000000000017941 */ /* 0x000fea0003800000 */
.L_x_64:
        /* <DEDUP_REMOVED lines=12> */
.L_x_67:
[----:B------:R-:W-:Y:S05]  /*6980*/  BSYNC B1 ;  /* 0x0000000000017941 */ /* 0x000fea0003800000 */
.L_x_66:
        /* <DEDUP_REMOVED lines=12> */
.L_x_69:
[----:B------:R-:W-:Y:S05]  /*6a50*/  BSYNC B1 ;  /* 0x0000000000017941 */ /* 0x000fea0003800000 */
.L_x_68:
        /* <DEDUP_REMOVED lines=12> */
.L_x_71:
[----:B------:R-:W-:Y:S05]  /*6b20*/  BSYNC B1 ;  /* 0x0000000000017941 */ /* 0x000fea0003800000 */
.L_x_70:
        /* <DEDUP_REMOVED lines=12> */
.L_x_73:
[----:B------:R-:W-:Y:S05]  /*6bf0*/  BSYNC B1 ;  /* 0x0000000000017941 */ /* 0x000fea0003800000 */
.L_x_72:
        /* <DEDUP_REMOVED lines=12> */
.L_x_75:
[----:B------:R-:W-:Y:S05]  /*6cc0*/  BSYNC B1 ;  /* 0x0000000000017941 */ /* 0x000fea0003800000 */
.L_x_74:
        /* <DEDUP_REMOVED lines=12> */
.L_x_77:
[----:B------:R-:W-:Y:S05]  /*6d90*/  BSYNC B1 ;  /* 0x0000000000017941 */ /* 0x000fea0003800000 */
.L_x_76:
        /* <DEDUP_REMOVED lines=12> */
.L_x_79:
[----:B------:R-:W-:Y:S05]  /*6e60*/  BSYNC B1 ;  /* 0x0000000000017941 */ /* 0x000fea0003800000 */
.L_x_78:
        /* <DEDUP_REMOVED lines=12> */
.L_x_81:
[----:B------:R-:W-:Y:S05]  /*6f30*/  BSYNC B1 ;  /* 0x0000000000017941 */ /* 0x000fea0003800000 */
.L_x_80:
        /* <DEDUP_REMOVED lines=12> */
.L_x_83:
[----:B------:R-:W-:Y:S05]  /*7000*/  BSYNC B1 ;  /* 0x0000000000017941 */ /* 0x000fea0003800000 */
.L_x_82:
        /* <DEDUP_REMOVED lines=12> */
.L_x_85:
[----:B------:R-:W-:Y:S05]  /*70d0*/  BSYNC B1 ;  /* 0x0000000000017941 */ /* 0x000fea0003800000 */
.L_x_84:
        /* <DEDUP_REMOVED lines=12> */
.L_x_87:
[----:B------:R-:W-:Y:S05]  /*71a0*/  BSYNC B1 ;  /* 0x0000000000017941 */ /* 0x000fea0003800000 */
.L_x_86:
        /* <DEDUP_REMOVED lines=12> */
.L_x_89:
[----:B------:R-:W-:Y:S05]  /*7270*/  BSYNC B1 ;  /* 0x0000000000017941 */ /* 0x000fea0003800000 */
.L_x_88:
        /* <DEDUP_REMOVED lines=12> */
.L_x_91:
[----:B------:R-:W-:Y:S05]  /*7340*/  BSYNC B1 ;  /* 0x0000000000017941 */ /* 0x000fea0003800000 */
.L_x_90:
        /* <DEDUP_REMOVED lines=12> */
.L_x_93:
[----:B------:R-:W-:Y:S05]  /*7410*/  BSYNC B1 ;  /* 0x0000000000017941 */ /* 0x000fea0003800000 */
.L_x_92:
        /* <DEDUP_REMOVED lines=12> */
.L_x_95:
[----:B------:R-:W-:Y:S05]  /*74e0*/  BSYNC B1 ;  /* 0x0000000000017941 */ /* 0x000fea0003800000 */
.L_x_94:
        /* <DEDUP_REMOVED lines=12> */
.L_x_97:
[----:B------:R-:W-:Y:S05]  /*75b0*/  BSYNC B1 ;  /* 0x0000000000017941 */ /* 0x000fea0003800000 */
.L_x_96:
        /* <DEDUP_REMOVED lines=12> */
.L_x_99:
[----:B------:R-:W-:Y:S05]  /*7680*/  BSYNC B1 ;  /* 0x0000000000017941 */ /* 0x000fea0003800000 */
.L_x_98:
        /* <DEDUP_REMOVED lines=12> */
.L_x_101:
[----:B------:R-:W-:Y:S05]  /*7750*/  BSYNC B1 ;  /* 0x0000000000017941 */ /* 0x000fea0003800000 */
.L_x_100:
        /* <DEDUP_REMOVED lines=12> */
.L_x_103:
[----:B------:R-:W-:Y:S05]  /*7820*/  BSYNC B1 ;  /* 0x0000000000017941 */ /* 0x000fea0003800000 */
.L_x_102:
        /* <DEDUP_REMOVED lines=12> */
.L_x_105:
[----:B------:R-:W-:Y:S05]  /*78f0*/  BSYNC B1 ;  /* 0x0000000000017941 */ /* 0x000fea0003800000 */
.L_x_104:
        /* <DEDUP_REMOVED lines=12> */
.L_x_107:
[----:B------:R-:W-:Y:S05]  /*79c0*/  BSYNC B1 ;  /* 0x0000000000017941 */ /* 0x000fea0003800000 */
.L_x_106:
        /* <DEDUP_REMOVED lines=12> */
.L_x_109:
[----:B------:R-:W-:Y:S05]  /*7a90*/  BSYNC B1 ;  /* 0x0000000000017941 */ /* 0x000fea0003800000 */
.L_x_108:
        /* <DEDUP_REMOVED lines=12> */
.L_x_111:
[----:B------:R-:W-:Y:S05]  /*7b60*/  BSYNC B1 ;  /* 0x0000000000017941 */ /* 0x000fea0003800000 */
.L_x_110:
        /* <DEDUP_REMOVED lines=12> */
.L_x_113:
[----:B------:R-:W-:Y:S05]  /*7c30*/  BSYNC B1 ;  /* 0x0000000000017941 */ /* 0x000fea0003800000 */
.L_x_112:
        /* <DEDUP_REMOVED lines=12> */
.L_x_115:
[----:B------:R-:W-:Y:S05]  /*7d00*/  BSYNC B1 ;  /* 0x0000000000017941 */ /* 0x000fea0003800000 */
.L_x_114:
        /* <DEDUP_REMOVED lines=12> */
.L_x_117:
[----:B------:R-:W-:Y:S05]  /*7dd0*/  BSYNC B1 ;  /* 0x0000000000017941 */ /* 0x000fea0003800000 */
.L_x_116:
        /* <DEDUP_REMOVED lines=12> */
.L_x_119:
[----:B------:R-:W-:Y:S05]  /*7ea0*/  BSYNC B1 ;  /* 0x0000000000017941 */ /* 0x000fea0003800000 */
.L_x_118:
        /* <DEDUP_REMOVED lines=12> */
.L_x_121:
[----:B------:R-:W-:Y:S05]  /*7f70*/  BSYNC B1 ;  /* 0x0000000000017941 */ /* 0x000fea0003800000 */
.L_x_120:
        /* <DEDUP_REMOVED lines=12> */
.L_x_123:
[----:B------:R-:W-:Y:S05]  /*8040*/  BSYNC B1 ;  /* 0x0000000000017941 */ /* 0x000fea0003800000 */
.L_x_122:
        /* <DEDUP_REMOVED lines=12> */
.L_x_125:
[----:B------:R-:W-:Y:S05]  /*8110*/  BSYNC B1 ;  /* 0x0000000000017941 */ /* 0x000fea0003800000 */
.L_x_124:
        /* <DEDUP_REMOVED lines=12> */
.L_x_127:
[----:B------:R-:W-:Y:S05]  /*81e0*/  BSYNC B1 ;  /* 0x0000000000017941 */ /* 0x000fea0003800000 */
.L_x_126:
        /* <DEDUP_REMOVED lines=12> */
.L_x_129:
[----:B------:R-:W-:Y:S05]  /*82b0*/  BSYNC B1 ;  /* 0x0000000000017941 */ /* 0x000fea0003800000 */
.L_x_128:
        /* <DEDUP_REMOVED lines=12> */
.L_x_131:
[----:B------:R-:W-:Y:S05]  /*8380*/  BSYNC B1 ;  /* 0x0000000000017941 */ /* 0x000fea0003800000 */
.L_x_130:
        /* <DEDUP_REMOVED lines=12> */
.L_x_133:
[----:B------:R-:W-:Y:S05]  /*8450*/  BSYNC B1 ;  /* 0x0000000000017941 */ /* 0x000fea0003800000 */
.L_x_132:
        /* <DEDUP_REMOVED lines=12> */
.L_x_135:
[----:B------:R-:W-:Y:S05]  /*8520*/  BSYNC B1 ;  /* 0x0000000000017941 */ /* 0x000fea0003800000 */
.L_x_134:
        /* <DEDUP_REMOVED lines=12> */
.L_x_137:
[----:B------:R-:W-:Y:S05]  /*85f0*/  BSYNC B1 ;  /* 0x0000000000017941 */ /* 0x000fea0003800000 */
.L_x_136:
        /* <DEDUP_REMOVED lines=12> */
.L_x_139:
[----:B------:R-:W-:Y:S05]  /*86c0*/  BSYNC B1 ;  /* 0x0000000000017941 */ /* 0x000fea0003800000 */
.L_x_138:
        /* <DEDUP_REMOVED lines=12> */
.L_x_141:
[----:B------:R-:W-:Y:S05]  /*8790*/  BSYNC B1 ;  /* 0x0000000000017941 */ /* 0x000fea0003800000 */
.L_x_140:
        /* <DEDUP_REMOVED lines=12> */
.L_x_143:
[----:B------:R-:W-:Y:S05]  /*8860*/  BSYNC B1 ;  /* 0x0000000000017941 */ /* 0x000fea0003800000 */
.L_x_142:
        /* <DEDUP_REMOVED lines=12> */
.L_x_145:
[----:B------:R-:W-:Y:S05]  /*8930*/  BSYNC B1 ;  /* 0x0000000000017941 */ /* 0x000fea0003800000 */
.L_x_144:
        /* <DEDUP_REMOVED lines=12> */
.L_x_147:
[----:B------:R-:W-:Y:S05]  /*8a00*/  BSYNC B1 ;  /* 0x0000000000017941 */ /* 0x000fea0003800000 */
.L_x_146:
        /* <DEDUP_REMOVED lines=12> */
.L_x_149:
[----:B------:R-:W-:Y:S05]  /*8ad0*/  BSYNC B1 ;  /* 0x0000000000017941 */ /* 0x000fea0003800000 */
.L_x_148:
        /* <DEDUP_REMOVED lines=12> */
.L_x_151:
[----:B------:R-:W-:Y:S05]  /*8ba0*/  BSYNC B1 ;  /* 0x0000000000017941 */ /* 0x000fea0003800000 */
.L_x_150:
        /* <DEDUP_REMOVED lines=12> */
.L_x_153:
[----:B------:R-:W-:Y:S05]  /*8c70*/  BSYNC B1 ;  /* 0x0000000000017941 */ /* 0x000fea0003800000 */
.L_x_152:
        /* <DEDUP_REMOVED lines=12> */
.L_x_155:
[----:B------:R-:W-:Y:S05]  /*8d40*/  BSYNC B1 ;  /* 0x0000000000017941 */ /* 0x000fea0003800000 */
.L_x_154:
        /* <DEDUP_REMOVED lines=12> */
.L_x_157:
[----:B------:R-:W-:Y:S05]  /*8e10*/  BSYNC B1 ;  /* 0x0000000000017941 */ /* 0x000fea0003800000 */
.L_x_156:
        /* <DEDUP_REMOVED lines=12> */
.L_x_159:
[----:B------:R-:W-:Y:S05]  /*8ee0*/  BSYNC B1 ;  /* 0x0000000000017941 */ /* 0x000fea0003800000 */
.L_x_158:
        /* <DEDUP_REMOVED lines=12> */
.L_x_161:
[----:B------:R-:W-:Y:S05]  /*8fb0*/  BSYNC B1 ;  /* 0x0000000000017941 */ /* 0x000fea0003800000 */
.L_x_160:
        /* <DEDUP_REMOVED lines=12> */
.L_x_163:
[----:B------:R-:W-:Y:S05]  /*9080*/  BSYNC B1 ;  /* 0x0000000000017941 */ /* 0x000fea0003800000 */
.L_x_162:
        /* <DEDUP_REMOVED lines=12> */
.L_x_165:
[----:B------:R-:W-:Y:S05]  /*9150*/  BSYNC B1 ;  /* 0x0000000000017941 */ /* 0x000fea0003800000 */
.L_x_164:
        /* <DEDUP_REMOVED lines=12> */
.L_x_167:
[----:B------:R-:W-:Y:S05]  /*9220*/  BSYNC B1 ;  /* 0x0000000000017941 */ /* 0x000fea0003800000 */
.L_x_166:
        /* <DEDUP_REMOVED lines=12> */
.L_x_169:
[----:B------:R-:W-:Y:S05]  /*92f0*/  BSYNC B1 ;  /* 0x0000000000017941 */ /* 0x000fea0003800000 */
.L_x_168:
        /* <DEDUP_REMOVED lines=12> */
.L_x_171:
[----:B------:R-:W-:Y:S05]  /*93c0*/  BSYNC B1 ;  /* 0x0000000000017941 */ /* 0x000fea0003800000 */
.L_x_170:
        /* <DEDUP_REMOVED lines=12> */
.L_x_173:
[----:B------:R-:W-:Y:S05]  /*9490*/  BSYNC B1 ;  /* 0x0000000000017941 */ /* 0x000fea0003800000 */
.L_x_172:
        /* <DEDUP_REMOVED lines=12> */
.L_x_175:
[----:B------:R-:W-:Y:S05]  /*9560*/  BSYNC B1 ;  /* 0x0000000000017941 */ /* 0x000fea0003800000 */
.L_x_174:
        /* <DEDUP_REMOVED lines=12> */
.L_x_177:
[----:B------:R-:W-:Y:S05]  /*9630*/  BSYNC B1 ;  /* 0x0000000000017941 */ /* 0x000fea0003800000 */
.L_x_176:
        /* <DEDUP_REMOVED lines=12> */
.L_x_179:
[----:B------:R-:W-:Y:S05]  /*9700*/  BSYNC B1 ;  /* 0x0000000000017941 */ /* 0x000fea0003800000 */
.L_x_178:
        /* <DEDUP_REMOVED lines=12> */
.L_x_181:
[----:B------:R-:W-:Y:S05]  /*97d0*/  BSYNC B1 ;  /* 0x0000000000017941 */ /* 0x000fea0003800000 */
.L_x_180:
        /* <DEDUP_REMOVED lines=12> */
.L_x_183:
[----:B------:R-:W-:Y:S05]  /*98a0*/  BSYNC B1 ;  /* 0x0000000000017941 */ /* 0x000fea0003800000 */
.L_x_182:
        /* <DEDUP_REMOVED lines=12> */
.L_x_185:
[----:B------:R-:W-:Y:S05]  /*9970*/  BSYNC B1 ;  /* 0x0000000000017941 */ /* 0x000fea0003800000 */
.L_x_184:
        /* <DEDUP_REMOVED lines=12> */
.L_x_187:
[----:B------:R-:W-:Y:S05]  /*9a40*/  BSYNC B1 ;  /* 0x0000000000017941 */ /* 0x000fea0003800000 */
.L_x_186:
        /* <DEDUP_REMOVED lines=12> */
.L_x_189:
[----:B------:R-:W-:Y:S05]  /*9b10*/  BSYNC B1 ;  /* 0x0000000000017941 */ /* 0x000fea0003800000 */
.L_x_188:
        /* <DEDUP_REMOVED lines=12> */
.L_x_191:
[----:B------:R-:W-:Y:S05]  /*9be0*/  BSYNC B1 ;  /* 0x0000000000017941 */ /* 0x000fea0003800000 */
.L_x_190:
        /* <DEDUP_REMOVED lines=12> */
.L_x_193:
[----:B------:R-:W-:Y:S05]  /*9cb0*/  BSYNC B1 ;  /* 0x0000000000017941 */ /* 0x000fea0003800000 */
.L_x_192:
[----:B-----5:R-:W-:Y:S01]  /*9cc0*/  LOP3.LUT R32, R32, 0xff, RZ, 0xc0, !PT ;  /* 0x000000ff20207812 */ /* 0x020fe200078ec0ff */
[----:B------:R-:W-:Y:S01]  /*9cd0*/  BSSY B1, `(.L_x_194) ;  /* 0x000000b000017945 */ /* 0x000fe20003800000 */
[----:B------:R-:W-:Y:S02]  /*9ce0*/  ISETP.LT.OR P4, PT, R34, 0x99, !P0 ;  /* 0x000000992200780c */ /* 0x000fe40004781670 */
[----:B------:R-:W-:-:S05]  /*9cf0*/  F2FP.F16.E4M3.UNPACK_B R32, R32 ;  /* 0x00000020ff20723e */ /* 0x000fca00020006ff */
[----:B------:R-:W-:-:S05]  /*9d00*/  HADD2.F32 R32, -RZ, R32.H0_H0 ;  /* 0x20000020ff207230 */ /* 0x000fca0000004100 */
[----:B------:R-:W-:-:S04]  /*9d10*/  FMUL R32, R32, UR26 ;  /* 0x0000001a20207c20 */ /* 0x000fc80008400000 */
[----:B------:R-:W-:Y:S01]  /*9d20*/  FFMA R32, R23, UR25, R32 ;  /* 0x0000001917207c23 */ /* 0x000fe20008000020 */
[----:B------:R-:W-:-:S04]  /*9d30*/  PRMT R23, RZ, 0x7610, R23 ;  /* 0x00007610ff177816 */ /* 0x000fc80000000017 */
[----:B0-----:R-:W-:-:S05]  /*9d40*/  F2FP.SATFINITE.E4M3.F32.PACK_AB_MERGE_C R33, RZ, R32, RZ ;  /* 0x00000020ff21723e */ /* 0x001fca00048070ff */
[----:B------:R0:W-:Y:S01]  /*9d50*/  @!P3 STG.E.U8 desc[UR20][R26.64+0x91], R33 ;  /* 0x000091211a00b986 */ /* 0x0001e2000c101114 */
[----:B------:R-:W-:Y:S05]  /*9d60*/  @P4 BRA `(.L_x_195) ;  /* 0x0000000000044947 */ /* 0x000fea0003800000 */
[----:B------:R0:W5:Y:S02]  /*9d70*/  LDG.E.U8 R23, desc[UR20][R28.64+0x98] ;  /* 0x000098141c177981 */ /* 0x000164000c1e1100 */
.L_x_195:
[----:B------:R-:W-:Y:S05]  /*9d80*/  BSYNC B1 ;  /* 0x0000000000017941 */ /* 0x000fea0003800000 */
.L_x_194:
        /* <DEDUP_REMOVED lines=8> */
[----:B------:R-:W-:-:S05]  /*9e10*/  F2FP.SATFINITE.E4M3.F32.PACK_AB_MERGE_C R23, RZ, R23, RZ ;  /* 0x00000017ff17723e */ /* 0x000fca00048070ff */
[----:B------:R0:W-:Y:S01]  /*9e20*/  @!P4 STG.E.U8 desc[UR20][R24.64+0x98], R23 ;  /* 0x000098171800c986 */ /* 0x0001e2000c101114 */
[----:B------:R-:W-:Y:S05]  /*9e30*/  @P3 BRA `(.L_x_197) ;  /* 0x0000000000043947 */ /* 0x000fea0003800000 */
[----:B------:R0:W5:Y:S02]  /*9e40*/  LDG.E.U8 R22, desc[UR20][R28.64+0x99] ;  /* 0x000099141c167981 */ /* 0x000164000c1e1100 */
.L_x_197:
[----:B------:R-:W-:Y:S05]  /*9e50*/  BSYNC B1 ;  /* 0x0000000000017941 */ /* 0x000fea0003800000 */
.L_x_196:
        /* <DEDUP_REMOVED lines=12> */
.L_x_199:
[----:B------:R-:W-:Y:S05]  /*9f20*/  BSYNC B1 ;  /* 0x0000000000017941 */ /* 0x000fea0003800000 */
.L_x_198:
        /* <DEDUP_REMOVED lines=12> */
.L_x_201:
[----:B------:R-:W-:Y:S05]  /*9ff0*/  BSYNC B1 ;  /* 0x0000000000017941 */ /* 0x000fea0003800000 */
.L_x_200:
        /* <DEDUP_REMOVED lines=12> */
.L_x_203:
[----:B------:R-:W-:Y:S05]  /*a0c0*/  BSYNC B1 ;  /* 0x0000000000017941 */ /* 0x000fea0003800000 */
.L_x_202:
        /* <DEDUP_REMOVED lines=12> */
.L_x_205:
[----:B------:R-:W-:Y:S05]  /*a190*/  BSYNC B1 ;  /* 0x0000000000017941 */ /* 0x000fea0003800000 */
.L_x_204:
        /* <DEDUP_REMOVED lines=12> */
.L_x_207:
[----:B------:R-:W-:Y:S05]  /*a260*/  BSYNC B1 ;  /* 0x0000000000017941 */ /* 0x000fea0003800000 */
.L_x_206:
        /* <DEDUP_REMOVED lines=12> */
.L_x_209:
[----:B------:R-:W-:Y:S05]  /*a330*/  BSYNC B1 ;  /* 0x0000000000017941 */ /* 0x000fea0003800000 */
.L_x_208:
        /* <DEDUP_REMOVED lines=12> */
.L_x_211:
[----:B------:R-:W-:Y:S05]  /*a400*/  BSYNC B1 ;  /* 0x0000000000017941 */ /* 0x000fea0003800000 */
.L_x_210:
        /* <DEDUP_REMOVED lines=12> */
.L_x_213:
[----:B------:R-:W-:Y:S05]  /*a4d0*/  BSYNC B1 ;  /* 0x0000000000017941 */ /* 0x000fea0003800000 */
.L_x_212:
        /* <DEDUP_REMOVED lines=12> */
.L_x_215:
[----:B------:R-:W-:Y:S05]  /*a5a0*/  BSYNC B1 ;  /* 0x0000000000017941 */ /* 0x000fea0003800000 */
.L_x_214:
        /* <DEDUP_REMOVED lines=12> */
.L_x_217:
[----:B------:R-:W-:Y:S05]  /*a670*/  BSYNC B1 ;  /* 0x0000000000017941 */ /* 0x000fea0003800000 */
.L_x_216:
        /* <DEDUP_REMOVED lines=12> */
.L_x_219:
[----:B------:R-:W-:Y:S05]  /*a740*/  BSYNC B1 ;  /* 0x0000000000017941 */ /* 0x000fea0003800000 */
.L_x_218:
        /* <DEDUP_REMOVED lines=12> */
.L_x_221:
[----:B------:R-:W-:Y:S05]  /*a810*/  BSYNC B1 ;  /* 0x0000000000017941 */ /* 0x000fea0003800000 */
.L_x_220:
        /* <DEDUP_REMOVED lines=12> */
.L_x_223:
[----:B------:R-:W-:Y:S05]  /*a8e0*/  BSYNC B1 ;  /* 0x0000000000017941 */ /* 0x000fea0003800000 */
.L_x_222:
        /* <DEDUP_REMOVED lines=12> */
.L_x_225:
[----:B------:R-:W-:Y:S05]  /*a9b0*/  BSYNC B1 ;  /* 0x0000000000017941 */ /* 0x000fea0003800000 */
.L_x_224:
        /* <DEDUP_REMOVED lines=12> */
.L_x_227:
[----:B------:R-:W-:Y:S05]  /*aa80*/  BSYNC B1 ;  /* 0x0000000000017941 */ /* 0x000fea0003800000 */
.L_x_226:
        /* <DEDUP_REMOVED lines=12> */
.L_x_229:
[----:B------:R-:W-:Y:S05]  /*ab50*/  BSYNC B1 ;  /* 0x0000000000017941 */ /* 0x000fea0003800000 */
.L_x_228:
        /* <DEDUP_REMOVED lines=12> */
.L_x_231:
[----:B------:R-:W-:Y:S05]  /*ac20*/  BSYNC B1 ;  /* 0x0000000000017941 */ /* 0x000fea0003800000 */
.L_x_230:
        /* <DEDUP_REMOVED lines=12> */
.L_x_233:
[----:B------:R-:W-:Y:S05]  /*acf0*/  BSYNC B1 ;  /* 0x0000000000017941 */ /* 0x000fea0003800000 */
.L_x_232:
        /* <DEDUP_REMOVED lines=12> */
.L_x_235:
[----:B------:R-:W-:Y:S05]  /*adc0*/  BSYNC B1 ;  /* 0x0000000000017941 */ /* 0x000fea0003800000 */
.L_x_234:
        /* <DEDUP_REMOVED lines=12> */
.L_x_237:
[----:B------:R-:W-:Y:S05]  /*ae90*/  BSYNC B1 ;  /* 0x0000000000017941 */ /* 0x000fea0003800000 */
.L_x_236:
[----:B-----5:R-:W-:Y:S01]  /*aea0*/  LOP3.LUT R2, R2, 0xff, RZ, 0xc0, !PT ;  /* 0x000000ff02027812 */ /* 0x020fe200078ec0ff */
[----:B------:R-:W-:Y:S01]  /*aeb0*/  BSSY B1, `(.L_x_238) ;  /* 0x000000b000017945 */ /* 0x000fe20003800000 */
[----:B------:R-:W-:Y:S02]  /*aec0*/  ISETP.LT.OR P4, PT, R34, 0xc1, !P1 ;  /* 0x000000c12200780c */ /* 0x000fe40004f81670 */
[----:B------:R-:W-:-:S05]  /*aed0*/  F2FP.F16.E4M3.UNPACK_B R2, R2 ;  /* 0x00000002ff02723e */ /* 0x000fca00020006ff */
[----:B------:R-:W-:-:S05]  /*aee0*/  HADD2.F32 R2, -RZ, R2.H0_H0 ;  /* 0x20000002ff027230 */ /* 0x000fca0000004100 */
[----:B0-----:R-:W-:-:S04]  /*aef0*/  FMUL R3, R2, UR26 ;  /* 0x0000001a02037c20 */ /* 0x001fc80008400000 */
[----:B------:R-:W-:Y:S01]  /*af00*/  FFMA R3, R0, UR25, R3 ;  /* 0x0000001900037c23 */ /* 0x000fe20008000003 */
[----:B------:R-:W-:-:S04]  /*af10*/  PRMT R0, RZ, 0x7610, R0 ;  /* 0x00007610ff007816 */ /* 0x000fc80000000000 */
[----:B------:R-:W-:-:S05]  /*af20*/  F2FP.SATFINITE.E4M3.F32.PACK_AB_MERGE_C R3, RZ, R3, RZ ;  /* 0x00000003ff03723e */ /* 0x000fca00048070ff */
[----:B------:R0:W-:Y:S01]  /*af30*/  @!P3 STG.E.U8 desc[UR20][R24.64+0xc1], R3 ;  /* 0x0000c1031800b986 */ /* 0x0001e2000c101114 */
[----:B------:R-:W-:Y:S05]  /*af40*/  @P4 BRA `(.L_x_239) ;  /* 0x0000000000044947 */ /* 0x000fea0003800000 */
[----:B------:R0:W5:Y:S02]  /*af50*/  LDG.E.U8 R0, desc[UR20][R30.64+0xc0] ;  /* 0x0000c0141e007981 */ /* 0x000164000c1e1100 */
.L_x_239:
[----:B------:R-:W-:Y:S05]  /*af60*/  BSYNC B1 ;  /* 0x0000000000017941 */ /* 0x000fea0003800000 */
.L_x_238:
[----:B------:R-:W2:Y:S01]  /*af70*/  LDL.LU R2, [R1] ;  /* 0x0000000001027983 */ /* 0x000ea20000300800 */
[----:B-----5:R-:W-:Y:S01]  /*af80*/  LOP3.LUT R0, R0, 0xff, RZ, 0xc0, !PT ;  /* 0x000000ff00007812 */ /* 0x020fe200078ec0ff */
[----:B------:R-:W-:Y:S01]  /*af90*/  BSSY B1, `(.L_x_240) ;  /* 0x000000b000017945 */ /* 0x000fe20003800000 */
[----:B------:R-:W-:Y:S02]  /*afa0*/  ISETP.LT.OR P3, PT, R34, 0xc2, !P1 ;  /* 0x000000c22200780c */ /* 0x000fe40004f61670 */
[----:B------:R-:W-:-:S05]  /*afb0*/  F2FP.F16.E4M3.UNPACK_B R0, R0 ;  /* 0x00000000ff00723e */ /* 0x000fca00020006ff */
[----:B------:R-:W-:-:S05]  /*afc0*/  HADD2.F32 R0, -RZ, R0.H0_H0 ;  /* 0x20000000ff007230 */ /* 0x000fca0000004100 */
[----:B------:R-:W-:-:S04]  /*afd0*/  FMUL R0, R0, UR26 ;  /* 0x0000001a00007c20 */ /* 0x000fc80008400000 */
[----:B--2---:R-:W-:-:S05]  /*afe0*/  FFMA R0, R2, UR25, R0 ;  /* 0x0000001902007c23 */ /* 0x004fca0008000000 */
[----:B0-----:R-:W-:Y:S02]  /*aff0*/  F2FP.SATFINITE.E4M3.F32.PACK_AB_MERGE_C R3, RZ, R0, RZ ;  /* 0x00000000ff03723e */ /* 0x001fe400048070ff */
[----:B------:R-:W-:-:S03]  /*b000*/  PRMT R0, RZ, 0x7610, R0 ;  /* 0x00007610ff007816 */ /* 0x000fc60000000000 */
[----:B------:R0:W-:Y:S01]  /*b010*/  @!P4 STG.E.U8 desc[UR20][R26.64+0xc0], R3 ;  /* 0x0000c0031a00c986 */ /* 0x0001e2000c101114 */
[----:B------:R-:W-:Y:S05]  /*b020*/  @P3 BRA `(.L_x_241) ;  /* 0x0000000000043947 */ /* 0x000fea0003800000 */
[----:B------:R2:W5:Y:S02]  /*b030*/  LDG.E.U8 R0, desc[UR20][R30.64+0xc1] ;  /* 0x0000c1141e007981 */ /* 0x000564000c1e1100 */
.L_x_241:
[----:B------:R-:W-:Y:S05]  /*b040*/  BSYNC B1 ;  /* 0x0000000000017941 */ /* 0x000fea0003800000 */
.L_x_240:
[----:B------:R-:W3:Y:S01]  /*b050*/  LDL.LU R2, [R1+0x4] ;  /* 0x0000040001027983 */ /* 0x000ee20000300800 */
[----:B-----5:R-:W-:Y:S01]  /*b060*/  LOP3.LUT R0, R0, 0xff, RZ, 0xc0, !PT ;  /* 0x000000ff00007812 */ /* 0x020fe200078ec0ff */
[----:B------:R-:W-:Y:S01]  /*b070*/  BSSY B1, `(.L_x_242) ;  /* 0x000000b000017945 */ /* 0x000fe20003800000 */
[----:B------:R-:W-:Y:S02]  /*b080*/  ISETP.LT.OR P4, PT, R34, 0xc9, !P0 ;  /* 0x000000c92200780c */ /* 0x000fe40004781670 */
[----:B------:R-:W-:-:S05]  /*b090*/  F2FP.F16.E4M3.UNPACK_B R0, R0 ;  /* 0x00000000ff00723e */ /* 0x000fca00020006ff */
[----:B------:R-:W-:-:S05]  /*b0a0*/  HADD2.F32 R0, -RZ, R0.H0_H0 ;  /* 0x20000000ff007230 */ /* 0x000fca0000004100 */
[----:B------:R-:W-:-:S04]  /*b0b0*/  FMUL R0, R0, UR26 ;  /* 0x0000001a00007c20 */ /* 0x000fc80008400000 */
[----:B---3--:R-:W-:-:S05]  /*b0c0*/  FFMA R0, R2, UR25, R0 ;  /* 0x0000001902007c23 */ /* 0x008fca0008000000 */
[----:B0-----:R-:W-:Y:S02]  /*b0d0*/  F2FP.SATFINITE.E4M3.F32.PACK_AB_MERGE_C R3, RZ, R0, RZ ;  /* 0x00000000ff03723e */ /* 0x001fe400048070ff */
[----:B------:R-:W-:-:S03]  /*b0e0*/  PRMT R0, RZ, 0x7610, R0 ;  /* 0x00007610ff007816 */ /* 0x000fc60000000000 */
[----:B------:R0:W-:Y:S01]  /*b0f0*/  @!P3 STG.E.U8 desc[UR20][R26.64+0xc1], R3 ;  /* 0x0000c1031a00b986 */ /* 0x0001e2000c101114 */
[----:B------:R-:W-:Y:S05]  /*b100*/  @P4 BRA `(.L_x_243) ;  /* 0x0000000000044947 */ /* 0x000fea0003800000 */
[----:B------:R3:W5:Y:S02]  /*b110*/  LDG.E.U8 R0, desc[UR20][R28.64+0xc8] ;  /* 0x0000c8141c007981 */ /* 0x000764000c1e1100 */
.L_x_243:
[----:B------:R-:W-:Y:S05]  /*b120*/  BSYNC B1 ;  /* 0x0000000000017941 */ /* 0x000fea0003800000 */
.L_x_242:
[----:B------:R-:W2:Y:S01]  /*b130*/  LDL.LU R2, [R1+0x8] ;  /* 0x0000080001027983 */ /* 0x000ea20000300800 */
        /* <DEDUP_REMOVED lines=12> */
.L_x_245:
[----:B------:R-:W-:Y:S05]  /*b200*/  BSYNC B1 ;  /* 0x0000000000017941 */ /* 0x000fea0003800000 */
.L_x_244:
        /* <DEDUP_REMOVED lines=13> */
.L_x_247:
[----:B------:R-:W-:Y:S05]  /*b2e0*/  BSYNC B1 ;  /* 0x0000000000017941 */ /* 0x000fea0003800000 */
.L_x_246:
        /* <DEDUP_REMOVED lines=13> */
.L_x_249:
[----:B------:R-:W-:Y:S05]  /*b3c0*/  BSYNC B1 ;  /* 0x0000000000017941 */ /* 0x000fea0003800000 */
.L_x_248:
        /* <DEDUP_REMOVED lines=13> */
.L_x_251:
[----:B------:R-:W-:Y:S05]  /*b4a0*/  BSYNC B1 ;  /* 0x0000000000017941 */ /* 0x000fea0003800000 */
.L_x_250:
        /* <DEDUP_REMOVED lines=13> */
.L_x_253:
[----:B------:R-:W-:Y:S05]  /*b580*/  BSYNC B1 ;  /* 0x0000000000017941 */ /* 0x000fea0003800000 */
.L_x_252:
        /* <DEDUP_REMOVED lines=13> */
.L_x_255:
[----:B------:R-:W-:Y:S05]  /*b660*/  BSYNC B1 ;  /* 0x0000000000017941 */ /* 0x000fea0003800000 */
.L_x_254:
        /* <DEDUP_REMOVED lines=13> */
.L_x_257:
[----:B------:R-:W-:Y:S05]  /*b740*/  BSYNC B1 ;  /* 0x0000000000017941 */ /* 0x000fea0003800000 */
.L_x_256:
        /* <DEDUP_REMOVED lines=13> */
.L_x_259:
[----:B------:R-:W-:Y:S05]  /*b820*/  BSYNC B1 ;  /* 0x0000000000017941 */ /* 0x000fea0003800000 */
.L_x_258:
        /* <DEDUP_REMOVED lines=13> */
.L_x_261:
[----:B------:R-:W-:Y:S05]  /*b900*/  BSYNC B1 ;  /* 0x0000000000017941 */ /* 0x000fea0003800000 */
.L_x_260:
        /* <DEDUP_REMOVED lines=13> */
.L_x_263:
[----:B------:R-:W-:Y:S05]  /*b9e0*/  BSYNC B1 ;  /* 0x0000000000017941 */ /* 0x000fea0003800000 */
.L_x_262:
        /* <DEDUP_REMOVED lines=13> */
.L_x_265:
[----:B------:R-:W-:Y:S05]  /*bac0*/  BSYNC B1 ;  /* 0x0000000000017941 */ /* 0x000fea0003800000 */
.L_x_264:
        /* <DEDUP_REMOVED lines=13> */
.L_x_267:
[----:B------:R-:W-:Y:S05]  /*bba0*/  BSYNC B1 ;  /* 0x0000000000017941 */ /* 0x000fea0003800000 */
.L_x_266:
        /* <DEDUP_REMOVED lines=13> */
.L_x_269:
[----:B------:R-:W-:Y:S05]  /*bc80*/  BSYNC B1 ;  /* 0x0000000000017941 */ /* 0x000fea0003800000 */
.L_x_268:
        /* <DEDUP_REMOVED lines=13> */
.L_x_271:
[----:B------:R-:W-:Y:S05]  /*bd60*/  BSYNC B1 ;  /* 0x0000000000017941 */ /* 0x000fea0003800000 */
.L_x_270:
        /* <DEDUP_REMOVED lines=13> */
.L_x_273:
[----:B------:R-:W-:Y:S05]  /*be40*/  BSYNC B1 ;  /* 0x0000000000017941 */ /* 0x000fea0003800000 */
.L_x_272:
        /* <DEDUP_REMOVED lines=13> */
.L_x_275:
[----:B------:R-:W-:Y:S05]  /*bf20*/  BSYNC B1 ;  /* 0x0000000000017941 */ /* 0x000fea0003800000 */
.L_x_274:
        /* <DEDUP_REMOVED lines=13> */
.L_x_277:
[----:B------:R-:W-:Y:S05]  /*c000*/  BSYNC B1 ;  /* 0x0000000000017941 */ /* 0x000fea0003800000 */
.L_x_276:
        /* <DEDUP_REMOVED lines=13> */
.L_x_279:
[----:B------:R-:W-:Y:S05]  /*c0e0*/  BSYNC B1 ;  /* 0x0000000000017941 */ /* 0x000fea0003800000 */
.L_x_278:
        /* <DEDUP_REMOVED lines=13> */
.L_x_281:
[----:B------:R-:W-:Y:S05]  /*c1c0*/  BSYNC B1 ;  /* 0x0000000000017941 */ /* 0x000fea0003800000 */
.L_x_280:
        /* <DEDUP_REMOVED lines=13> */
.L_x_283:
[----:B------:R-:W-:Y:S05]  /*c2a0*/  BSYNC B1 ;  /* 0x0000000000017941 */ /* 0x000fea0003800000 */
.L_x_282:
        /* <DEDUP_REMOVED lines=13> */
.L_x_285:
[----:B------:R-:W-:Y:S05]  /*c380*/  BSYNC B1 ;  /* 0x0000000000017941 */ /* 0x000fea0003800000 */
.L_x_284:
        /* <DEDUP_REMOVED lines=13> */
.L_x_287:
[----:B------:R-:W-:Y:S05]  /*c460*/  BSYNC B1 ;  /* 0x0000000000017941 */ /* 0x000fea0003800000 */
.L_x_286:
        /* <DEDUP_REMOVED lines=13> */
.L_x_289:
[----:B------:R-:W-:Y:S05]  /*c540*/  BSYNC B1 ;  /* 0x0000000000017941 */ /* 0x000fea0003800000 */
.L_x_288:
        /* <DEDUP_REMOVED lines=13> */
.L_x_291:
[----:B------:R-:W-:Y:S05]  /*c620*/  BSYNC B1 ;  /* 0x0000000000017941 */ /* 0x000fea0003800000 */
.L_x_290:
        /* <DEDUP_REMOVED lines=13> */
.L_x_293:
[----:B------:R-:W-:Y:S05]  /*c700*/  BSYNC B1 ;  /* 0x0000000000017941 */ /* 0x000fea0003800000 */
.L_x_292:
        /* <DEDUP_REMOVED lines=13> */
.L_x_295:
[----:B------:R-:W-:Y:S05]  /*c7e0*/  BSYNC B1 ;  /* 0x0000000000017941 */ /* 0x000fea0003800000 */
.L_x_294:
        /* <DEDUP_REMOVED lines=13> */
.L_x_297:
[----:B------:R-:W-:Y:S05]  /*c8c0*/  BSYNC B1 ;  /* 0x0000000000017941 */ /* 0x000fea0003800000 */
.L_x_296:
[----:B------:R-:W-:Y:S05]  /*c8d0*/  @P1 BRA `(.L_x_298) ;  /* 0x0000002000a41947 */ /* 0x000fea0003800000 */
[----:B------:R-:W2:Y:S01]  /*c8e0*/  LDL.LU R2, [R1+0x74] ;  /* 0x0000740001027983 */ /* 0x000ea20000300800 */
[----:B-----5:R-:W-:-:S04]  /*c8f0*/  LOP3.LUT R0, R0, 0xff, RZ, 0xc0, !PT ;  /* 0x000000ff00007812 */ /* 0x020fc800078ec0ff */
[----:B------:R-:W-:-:S05]  /*c900*/  F2FP.F16.E4M3.UNPACK_B R0, R0 ;  /* 0x00000000ff00723e */ /* 0x000fca00020006ff */
[----:B------:R-:W-:-:S05]  /*c910*/  HADD2.F32 R0, -RZ, R0.H0_H0 ;  /* 0x20000000ff007230 */ /* 0x000fca0000004100 */
[----:B------:R-:W-:-:S04]  /*c920*/  FMUL R0, R0, UR26 ;  /* 0x0000001a00007c20 */ /* 0x000fc80008400000 */
[----:B--2---:R-:W-:-:S05]  /*c930*/  FFMA R0, R2, UR25, R0 ;  /* 0x0000001902007c23 */ /* 0x004fca0008000000 */
[----:B0-----:R-:W-:-:S05]  /*c940*/  F2FP.SATFINITE.E4M3.F32.PACK_AB_MERGE_C R3, RZ, R0, RZ ;  /* 0x00000000ff03723e */ /* 0x001fca00048070ff */
[----:B------:R0:W-:Y:S01]  /*c950*/  STG.E.U8 desc[UR20][R26.64+0xf9], R3 ;  /* 0x0000f9031a007986 */ /* 0x0001e2000c101114 */
[----:B------:R-:W-:Y:S05]  /*c960*/  BRA `(.L_x_298) ;  /* 0x0000002000807947 */ /* 0x000fea0003800000 */
.L_x_41:
[C---:B------:R-:W-:Y:S01]  /*c970*/  ISETP.GE.AND P1, PT, R39.reuse, 0x1, PT ;  /* 0x000000012700780c */ /* 0x040fe20003f26270 */
[----:B------:R-:W-:Y:S01]  /*c980*/  FMUL R226, R226, UR25 ;  /* 0x00000019e2e27c20 */ /* 0x000fe20008400000 */
[----:B------:R-:W2:Y:S01]  /*c990*/  LDL.LU R227, [R1+0x10] ;  /* 0x0000100001e37983 */ /* 0x000ea20000300800 */
[----:B------:R-:W-:Y:S01]  /*c9a0*/  ISETP.GE.AND P0, PT, R39, 0x9, PT ;  /* 0x000000092700780c */ /* 0x000fe20003f06270 */
[----:B------:R-:W-:Y:S01]  /*c9b0*/  FMUL R225, R225, UR25 ;  /* 0x00000019e1e17c20 */ /* 0x000fe20008400000 */
[C---:B------:R-:W-:Y:S02]  /*c9c0*/  ISETP.LT.OR P4, PT, R34.reuse, 0x1, !P1 ;  /* 0x000000012200780c */ /* 0x040fe40004f81670 */
[C---:B------:R-:W-:Y:S02]  /*c9d0*/  ISETP.LT.OR P5, PT, R34.reuse, 0x2, !P1 ;  /* 0x000000022200780c */ /* 0x040fe40004fa1670 */
[----:B------:R-:W-:Y:S02]  /*c9e0*/  F2FP.SATFINITE.E4M3.F32.PACK_AB_MERGE_C R29, RZ, R226, RZ ;  /* 0x000000e2ff1d723e */ /* 0x000fe400048070ff */
[----:B------:R-:W-:Y:S01]  /*c9f0*/  ISETP.LT.OR P3, PT, R34, 0x1, !P0 ;  /* 0x000000012200780c */ /* 0x000fe20004761670 */
[----:B------:R-:W-:Y:S01]  /*ca00*/  FMUL R224, R224, UR25 ;  /* 0x00000019e0e07c20 */ /* 0x000fe20008400000 */
[----:B------:R-:W-:Y:S01]  /*ca10*/  ISETP.LT.OR P6, PT, R34, 0xa, !P1 ;  /* 0x0000000a2200780c */ /* 0x000fe20004fc1670 */
[----:B------:R-:W-:Y:S01]  /*ca20*/  FMUL R223, R223, UR25 ;  /* 0x00000019dfdf7c20 */ /* 0x000fe20008400000 */
[----:B------:R-:W-:Y:S01]  /*ca30*/  F2FP.SATFINITE.E4M3.F32.PACK_AB_MERGE_C R225, RZ, R225, RZ ;  /* 0x000000e1ffe1723e */ /* 0x000fe200048070ff */
[----:B------:R-:W-:Y:S01]  /*ca40*/  FMUL R221, R221, UR25 ;  /* 0x00000019dddd7c20 */ /* 0x000fe20008400000 */
[----:B------:R-:W-:Y:S01]  /*ca50*/  FMUL R222, R222, UR25 ;  /* 0x00000019dede7c20 */ /* 0x000fe20008400000 */
[----:B------:R0:W-:Y:S01]  /*ca60*/  @!P4 STG.E.U8 desc[UR20][R24.64], R29 ;  /* 0x0000001d1800c986 */ /* 0x0001e2000c101114 */
[----:B------:R-:W-:-:S02]  /*ca70*/  ISETP.LT.OR P4, PT, R34, 0x2, !P0 ;  /* 0x000000022200780c */ /* 0x000fc40004781670 */
[----:B------:R-:W-:Y:S01]  /*ca80*/  F2FP.SATFINITE.E4M3.F32.PACK_AB_MERGE_C R31, RZ, R224, RZ ;  /* 0x000000e0ff1f723e */ /* 0x000fe200048070ff */
[----:B------:R3:W-:Y:S01]  /*ca90*/  @!P5 STG.E.U8 desc[UR20][R24.64+0x1], R225 ;  /* 0x000001e11800d986 */ /* 0x0007e2000c101114 */
[----:B------:R-:W-:Y:S02]  /*caa0*/  ISETP.LT.OR P5, PT, R34, 0x9, !P1 ;  /* 0x000000092200780c */ /* 0x000fe40004fa1670 */
[----:B------:R-:W-:Y:S01]  /*cab0*/  F2FP.SATFINITE.E4M3.F32.PACK_AB_MERGE_C R223, RZ, R223, RZ ;  /* 0x000000dfffdf723e */ /* 0x000fe200048070ff */
[----:B------:R-:W-:Y:S01]  /*cac0*/  FMUL R220, R220, UR25 ;  /* 0x00000019dcdc7c20 */ /* 0x000fe20008400000 */
[----:B------:R-:W-:Y:S01]  /*cad0*/  F2FP.SATFINITE.E4M3.F32.PACK_AB_MERGE_C R221, RZ, R221, RZ ;  /* 0x000000ddffdd723e */ /* 0x000fe200048070ff */
[----:B------:R-:W-:Y:S01]  /*cae0*/  @!P3 STG.E.U8 desc[UR20][R26.64], R31 ;  /* 0x0000001f1a00b986 */ /* 0x000fe2000c101114 */
[----:B------:R-:W-:-:S03]  /*caf0*/  ISETP.LT.OR P3, PT, R34, 0x9, !P0 ;  /* 0x000000092200780c */ /* 0x000fc60004761670 */
[----:B------:R-:W-:Y:S01]  /*cb00*/  @!P4 STG.E.U8 desc[UR20][R26.64+0x1], R223 ;  /* 0x000001df1a00c986 */ /* 0x000fe2000c101114 */
[----:B------:R-:W-:-:S03]  /*cb10*/  ISETP.LT.OR P4, PT, R34, 0xa, !P0 ;  /* 0x0000000a2200780c */ /* 0x000fc60004781670 */
[----:B------:R-:W-:Y:S01]  /*cb20*/  @!P6 STG.E.U8 desc[UR20][R24.64+0x9], R221 ;  /* 0x000009dd1800e986 */ /* 0x000fe2000c101114 */
[C---:B------:R-:W-:Y:S01]  /*cb30*/  ISETP.LT.OR P6, PT, R34.reuse, 0x12, !P1 ;  /* 0x000000122200780c */ /* 0x040fe20004fc1670 */
[----:B------:R-:W-:Y:S01]  /*cb40*/  FMUL R219, R219, UR25 ;  /* 0x00000019dbdb7c20 */ /* 0x000fe20008400000 */
[----:B0-----:R-:W-:Y:S01]  /*cb50*/  F2FP.SATFINITE.E4M3.F32.PACK_AB_MERGE_C R29, RZ, R222, RZ ;  /* 0x000000deff1d723e */ /* 0x001fe200048070ff */
[----:B------:R-:W-:Y:S01]  /*cb60*/  FMUL R217, R217, UR25 ;  /* 0x00000019d9d97c20 */ /* 0x000fe20008400000 */
[----:B------:R-:W4:Y:S01]  /*cb70*/  LDL.LU R226, [R1+0xc] ;  /* 0x00000c0001e27983 */ /* 0x000f220000300800 */
[----:B------:R-:W-:Y:S02]  /*cb80*/  F2FP.SATFINITE.E4M3.F32.PACK_AB_MERGE_C R33, RZ, R220, RZ ;  /* 0x000000dcff21723e */ /* 0x000fe400048070ff */
[----:B------:R-:W-:Y:S01]  /*cb90*/  F2FP.SATFINITE.E4M3.F32.PACK_AB_MERGE_C R219, RZ, R219, RZ ;  /* 0x000000dbffdb723e */ /* 0x000fe200048070ff */
[----:B------:R0:W-:Y:S01]  /*cba0*/  @!P5 STG.E.U8 desc[UR20][R24.64+0x8], R29 ;  /* 0x0000081d1800d986 */ /* 0x0001e2000c101114 */
[----:B------:R-:W-:-:S02]  /*cbb0*/  ISETP.LT.OR P5, PT, R34, 0x11, !P1 ;  /* 0x000000112200780c */ /* 0x000fc40004fa1670 */
[----:B------:R-:W-:Y:S01]  /*cbc0*/  F2FP.SATFINITE.E4M3.F32.PACK_AB_MERGE_C R217, RZ, R217, RZ ;  /* 0x000000d9ffd9723e */ /* 0x000fe200048070ff */
[----:B---3--:R-:W3:Y:S01]  /*cbd0*/  LDL.LU R225, [R1+0x8] ;  /* 0x0000080001e17983 */ /* 0x008ee20000300800 */
[----:B------:R-:W-:-:S03]  /*cbe0*/  FMUL R218, R218, UR25 ;  /* 0x00000019dada7c20 */ /* 0x000fc60008400000 */
[----:B------:R-:W4:Y:S04]  /*cbf0*/  LDL.LU R224, [R1+0x4] ;  /* 0x0000040001e07983 */ /* 0x000f280000300800 */
[----:B------:R-:W3:Y:S01]  /*cc00*/  LDL.LU R222, [R1] ;  /* 0x0000000001de7983 */ /* 0x000ee20000300800 */
[----:B0-----:R-:W-:Y:S01]  /*cc10*/  F2FP.SATFINITE.E4M3.F32.PACK_AB_MERGE_C R29, RZ, R218, RZ ;  /* 0x000000daff1d723e */ /* 0x001fe200048070ff */
[----:B------:R-:W-:Y:S01]  /*cc20*/  FMUL R216, R216, UR25 ;  /* 0x00000019d8d87c20 */ /* 0x000fe20008400000 */
[----:B------:R-:W-:Y:S01]  /*cc30*/  FMUL R215, R215, UR25 ;  /* 0x00000019d7d77c20 */ /* 0x000fe20008400000 */
[----:B------:R0:W-:Y:S01]  /*cc40*/  @!P3 STG.E.U8 desc[UR20][R26.64+0x8], R33 ;  /* 0x000008211a00b986 */ /* 0x0001e2000c101114 */
[C---:B------:R-:W-:Y:S01]  /*cc50*/  ISETP.LT.OR P3, PT, R34.reuse, 0x11, !P0 ;  /* 0x000000112200780c */ /* 0x040fe20004761670 */
[----:B------:R-:W-:Y:S01]  /*cc60*/  FMUL R213, R213, UR25 ;  /* 0x00000019d5d57c20 */ /* 0x000fe20008400000 */
[----:B------:R-:W-:Y:S01]  /*cc70*/  F2FP.SATFINITE.E4M3.F32.PACK_AB_MERGE_C R31, RZ, R216, RZ ;  /* 0x000000d8ff1f723e */ /* 0x000fe200048070ff */
[----:B------:R-:W-:Y:S01]  /*cc80*/  @!P4 STG.E.U8 desc[UR20][R26.64+0x9], R219 ;  /* 0x000009db1a00c986 */ /* 0x000fe2000c101114 */
[----:B------:R-:W-:Y:S01]  /*cc90*/  ISETP.LT.OR P4, PT, R34, 0x12, !P0 ;  /* 0x000000122200780c */ /* 0x000fe20004781670 */
[----:B------:R-:W-:Y:S01]  /*cca0*/  FMUL R214, R214, UR25 ;  /* 0x00000019d6d67c20 */ /* 0x000fe20008400000 */
[----:B------:R-:W-:Y:S01]  /*ccb0*/  F2FP.SATFINITE.E4M3.F32.PACK_AB_MERGE_C R215, RZ, R215, RZ ;  /* 0x000000d7ffd7723e */ /* 0x000fe200048070ff */
[----:B------:R-:W-:Y:S01]  /*ccc0*/  @!P6 STG.E.U8 desc[UR20][R24.64+0x11], R217 ;  /* 0x000011d91800e986 */ /* 0x000fe2000c101114 */
[----:B------:R-:W-:Y:S01]  /*ccd0*/  ISETP.LT.OR P6, PT, R34, 0x1a, !P1 ;  /* 0x0000001a2200780c */ /* 0x000fe20004fc1670 */
[----:B------:R-:W-:Y:S01]  /*cce0*/  FMUL R212, R212, UR25 ;  /* 0x00000019d4d47c20 */ /* 0x000fe20008400000 */
[----:B------:R-:W-:Y:S01]  /*ccf0*/  F2FP.SATFINITE.E4M3.F32.PACK_AB_MERGE_C R213, RZ, R213, RZ ;  /* 0x000000d5ffd5723e */ /* 0x000fe200048070ff */
[----:B------:R1:W-:Y:S01]  /*cd00*/  @!P5 STG.E.U8 desc[UR20][R24.64+0x10], R29 ;  /* 0x0000101d1800d986 */ /* 0x0003e2000c101114 */
[C---:B------:R-:W-:Y:S01]  /*cd10*/  ISETP.LT.OR P5, PT, R34.reuse, 0x19, !P1 ;  /* 0x000000192200780c */ /* 0x040fe20004fa1670 */
[----:B------:R-:W-:Y:S01]  /*cd20*/  FMUL R211, R211, UR25 ;  /* 0x00000019d3d37c20 */ /* 0x000fe20008400000 */
[----:B------:R-:W-:Y:S01]  /*cd30*/  FMUL R209, R209, UR25 ;  /* 0x00000019d1d17c20 */ /* 0x000fe20008400000 */
[----:B------:R1:W-:Y:S01]  /*cd40*/  @!P3 STG.E.U8 desc[UR20][R26.64+0x10], R31 ;  /* 0x0000101f1a00b986 */ /* 0x0003e2000c101114 */
[----:B------:R-:W-:Y:S01]  /*cd50*/  ISETP.LT.OR P3, PT, R34, 0x19, !P0 ;  /* 0x000000192200780c */ /* 0x000fe20004761670 */
[----:B------:R-:W-:Y:S01]  /*cd60*/  FMUL R210, R210, UR25 ;  /* 0x00000019d2d27c20 */ /* 0x000fe20008400000 */
[----:B0-----:R-:W-:Y:S01]  /*cd70*/  F2FP.SATFINITE.E4M3.F32.PACK_AB_MERGE_C R33, RZ, R212, RZ ;  /* 0x000000d4ff21723e */ /* 0x001fe200048070ff */
[----:B------:R-:W-:Y:S01]  /*cd80*/  @!P4 STG.E.U8 desc[UR20][R26.64+0x11], R215 ;  /* 0x000011d71a00c986 */ /* 0x000fe2000c101114 */
[----:B------:R-:W-:Y:S01]  /*cd90*/  ISETP.LT.OR P4, PT, R34, 0x1a, !P0 ;  /* 0x0000001a2200780c */ /* 0x000fe20004781670 */
[----:B------:R-:W-:Y:S01]  /*cda0*/  FMUL R208, R208, UR25 ;  /* 0x00000019d0d07c20 */ /* 0x000fe20008400000 */
[----:B------:R-:W-:Y:S01]  /*cdb0*/  F2FP.SATFINITE.E4M3.F32.PACK_AB_MERGE_C R211, RZ, R211, RZ ;  /* 0x000000d3ffd3723e */ /* 0x000fe200048070ff */
[----:B------:R-:W-:Y:S01]  /*cdc0*/  @!P6 STG.E.U8 desc[UR20][R24.64+0x19], R213 ;  /* 0x000019d51800e986 */ /* 0x000fe2000c101114 */
[----:B------:R-:W-:Y:S01]  /*cdd0*/  ISETP.LT.OR P6, PT, R34, 0x22, !P1 ;  /* 0x000000222200780c */ /* 0x000fe20004fc1670 */
[----:B------:R-:W-:Y:S01]  /*cde0*/  FMUL R207, R207, UR25 ;  /* 0x00000019cfcf7c20 */ /* 0x000fe20008400000 */
[----:B-1----:R-:W-:Y:S01]  /*cdf0*/  F2FP.SATFINITE.E4M3.F32.PACK_AB_MERGE_C R29, RZ, R214, RZ ;  /* 0x000000d6ff1d723e */ /* 0x002fe200048070ff */
[----:B------:R-:W-:Y:S01]  /*ce00*/  FMUL R205, R205, UR25 ;  /* 0x00000019cdcd7c20 */ /* 0x000fe20008400000 */
[----:B------:R-:W-:Y:S01]  /*ce10*/  F2FP.SATFINITE.E4M3.F32.PACK_AB_MERGE_C R209, RZ, R209, RZ ;  /* 0x000000d1ffd1723e */ /* 0x000fe200048070ff */
[----:B------:R-:W-:Y:S01]  /*ce20*/  FMUL R206, R206, UR25 ;  /* 0x00000019cece7c20 */ /* 0x000fe20008400000 */
[----:B------:R-:W-:Y:S01]  /*ce30*/  F2FP.SATFINITE.E4M3.F32.PACK_AB_MERGE_C R31, RZ, R208, RZ ;  /* 0x000000d0ff1f723e */ /* 0x000fe200048070ff */
[----:B------:R0:W-:Y:S01]  /*ce40*/  @!P5 STG.E.U8 desc[UR20][R24.64+0x18], R29 ;  /* 0x0000181d1800d986 */ /* 0x0001e2000c101114 */
[----:B------:R-:W-:Y:S01]  /*ce50*/  ISETP.LT.OR P5, PT, R34, 0x21, !P1 ;  /* 0x000000212200780c */ /* 0x000fe20004fa1670 */
[----:B------:R-:W-:Y:S01]  /*ce60*/  FMUL R204, R204, UR25 ;  /* 0x00000019cccc7c20 */ /* 0x000fe20008400000 */
[----:B------:R-:W-:Y:S01]  /*ce70*/  F2FP.SATFINITE.E4M3.F32.PACK_AB_MERGE_C R207, RZ, R207, RZ ;  /* 0x000000cfffcf723e */ /* 0x000fe200048070ff */
[----:B------:R1:W-:Y:S01]  /*ce80*/  @!P3 STG.E.U8 desc[UR20][R26.64+0x18], R33 ;  /* 0x000018211a00b986 */ /* 0x0003e2000c101114 */
[C---:B------:R-:W-:Y:S01]  /*ce90*/  ISETP.LT.OR P3, PT, R34.reuse, 0x21, !P0 ;  /* 0x000000212200780c */ /* 0x040fe20004761670 */
[----:B------:R-:W-:Y:S01]  /*cea0*/  FMUL R203, R203, UR25 ;  /* 0x00000019cbcb7c20 */ /* 0x000fe20008400000 */
[----:B------:R-:W-:Y:S01]  /*ceb0*/  F2FP.SATFINITE.E4M3.F32.PACK_AB_MERGE_C R205, RZ, R205, RZ ;  /* 0x000000cdffcd723e */ /* 0x000fe200048070ff */
[----:B------:R-:W-:Y:S01]  /*cec0*/  @!P4 STG.E.U8 desc[UR20][R26.64+0x19], R211 ;  /* 0x000019d31a00c986 */ /* 0x000fe2000c101114 */
[C---:B------:R-:W-:Y:S01]  /*ced0*/  ISETP.LT.OR P4, PT, R34.reuse, 0x22, !P0 ;  /* 0x000000222200780c */ /* 0x040fe20004781670 */
[----:B------:R-:W-:Y:S01]  /*cee0*/  FMUL R201, R201, UR25 ;  /* 0x00000019c9c97c20 */ /* 0x000fe20008400000 */
[----:B------:R-:W-:Y:S01]  /*cef0*/  F2FP.SATFINITE.E4M3.F32.PACK_AB_MERGE_C R203, RZ, R203, RZ ;  /* 0x000000cbffcb723e */ /* 0x000fe200048070ff */
[----:B------:R-:W-:Y:S01]  /*cf00*/  @!P6 STG.E.U8 desc[UR20][R24.64+0x21], R209 ;  /* 0x000021d11800e986 */ /* 0x000fe2000c101114 */
[----:B------:R-:W-:Y:S01]  /*cf10*/  ISETP.LT.OR P6, PT, R34, 0x2a, !P1 ;  /* 0x0000002a2200780c */ /* 0x000fe20004fc1670 */
[----:B------:R-:W-:Y:S01]  /*cf20*/  FMUL R202, R202, UR25 ;  /* 0x00000019caca7c20 */ /* 0x000fe20008400000 */
[----:B0-----:R-:W-:Y:S01]  /*cf30*/  F2FP.SATFINITE.E4M3.F32.PACK_AB_MERGE_C R29, RZ, R210, RZ ;  /* 0x000000d2ff1d723e */ /* 0x001fe200048070ff */
[----:B------:R-:W-:Y:S01]  /*cf40*/  FMUL R200, R200, UR25 ;  /* 0x00000019c8c87c20 */ /* 0x000fe20008400000 */
[----:B-1----:R-:W-:Y:S01]  /*cf50*/  F2FP.SATFINITE.E4M3.F32.PACK_AB_MERGE_C R33, RZ, R204, RZ ;  /* 0x000000ccff21723e */ /* 0x002fe200048070ff */
[----:B------:R-:W-:Y:S01]  /*cf60*/  FMUL R199, R199, UR25 ;  /* 0x00000019c7c77c20 */ /* 0x000fe20008400000 */
[----:B------:R-:W-:Y:S01]  /*cf70*/  F2FP.SATFINITE.E4M3.F32.PACK_AB_MERGE_C R201, RZ, R201, RZ ;  /* 0x000000c9ffc9723e */ /* 0x000fe200048070ff */
[----:B------:R0:W-:Y:S01]  /*cf80*/  @!P5 STG.E.U8 desc[UR20][R24.64+0x20], R29 ;  /* 0x0000201d1800d986 */ /* 0x0001e2000c101114 */
[C---:B------:R-:W-:Y:S01]  /*cf90*/  ISETP.LT.OR P5, PT, R34.reuse, 0x29, !P1 ;  /* 0x000000292200780c */ /* 0x040fe20004fa1670 */
[----:B------:R-:W-:Y:S01]  /*cfa0*/  FMUL R197, R197, UR25 ;  /* 0x00000019c5c57c20 */ /* 0x000fe20008400000 */
[----:B------:R-:W-:Y:S01]  /*cfb0*/  F2FP.SATFINITE.E4M3.F32.PACK_AB_MERGE_C R199, RZ, R199, RZ ;  /* 0x000000c7ffc7723e */ /* 0x000fe200048070ff */
[----:B------:R1:W-:Y:S01]  /*cfc0*/  @!P3 STG.E.U8 desc[UR20][R26.64+0x20], R31 ;  /* 0x0000201f1a00b986 */ /* 0x0003e2000c101114 */
[----:B------:R-:W-:Y:S01]  /*cfd0*/  ISETP.LT.OR P3, PT, R34, 0x29, !P0 ;  /* 0x000000292200780c */ /* 0x000fe20004761670 */
[----:B------:R-:W-:Y:S01]  /*cfe0*/  FMUL R198, R198, UR25 ;  /* 0x00000019c6c67c20 */ /* 0x000fe20008400000 */
[----:B------:R-:W-:Y:S01]  /*cff0*/  F2FP.SATFINITE.E4M3.F32.PACK_AB_MERGE_C R197, RZ, R197, RZ ;  /* 0x000000c5ffc5723e */ /* 0x000fe200048070ff */
[----:B------:R-:W-:Y:S01]  /*d000*/  @!P4 STG.E.U8 desc[UR20][R26.64+0x21], R207 ;  /* 0x000021cf1a00c986 */ /* 0x000fe2000c101114 */
[----:B------:R-:W-:Y:S01]  /*d010*/  ISETP.LT.OR P4, PT, R34, 0x2a, !P0 ;  /* 0x0000002a2200780c */ /* 0x000fe20004781670 */
[----:B------:R-:W-:Y:S01]  /*d020*/  FMUL R196, R196, UR25 ;  /* 0x00000019c4c47c20 */ /* 0x000fe20008400000 */
[----:B------:R-:W-:Y:S01]  /*d030*/  FMUL R195, R195, UR25 ;  /* 0x00000019c3c37c20 */ /* 0x000fe20008400000 */
        /* <DEDUP_REMOVED lines=27> */
[----:B------:R-:W-:Y:S01]  /*d1f0*/  FMUL R186, R186, UR25 ;  /* 0x00000019baba7c20 */ /* 0x000fe20008400000 */
        /* <DEDUP_REMOVED lines=154> */
[----:B-----5:R-:W-:Y:S01]  /*dba0*/  FMUL R5, R5, UR25 ;  /* 0x0000001905057c20 */ /* 0x020fe20008400000 */
[----:B0-----:R-:W-:Y:S01]  /*dbb0*/  F2FP.SATFINITE.E4M3.F32.PACK_AB_MERGE_C R29, RZ, R170, RZ ;  /* 0x000000aaff1d723e */ /* 0x001fe200048070ff */
[----:B------:R-:W-:Y:S01]  /*dbc0*/  FMUL R0, R0, UR25 ;  /* 0x0000001900007c20 */ /* 0x000fe20008400000 */
[----:B-1----:R-:W-:Y:S01]  /*dbd0*/  F2FP.SATFINITE.E4M3.F32.PACK_AB_MERGE_C R33, RZ, R164, RZ ;  /* 0x000000a4ff21723e */ /* 0x002fe200048070ff */
[----:B------:R-:W-:Y:S01]  /*dbe0*/  FMUL R6, R6, UR25 ;  /* 0x0000001906067c20 */ /* 0x000fe20008400000 */
[----:B------:R-:W-:Y:S01]  /*dbf0*/  F2FP.SATFINITE.E4M3.F32.PACK_AB_MERGE_C R7, RZ, R7, RZ ;  /* 0x00000007ff07723e */ /* 0x000fe200048070ff */
[----:B------:R0:W-:Y:S01]  /*dc00*/  @!P5 STG.E.U8 desc[UR20][R24.64+0x70], R29 ;  /* 0x0000701d1800d986 */ /* 0x0001e2000c101114 */
[----:B------:R-:W-:Y:S01]  /*dc10*/  ISETP.LT.OR P5, PT, R34, 0x79, !P1 ;  /* 0x000000792200780c */ /* 0x000fe20004fa1670 */
[----:B------:R-:W-:Y:S01]  /*dc20*/  FMUL R2, R2, UR25 ;  /* 0x0000001902027c20 */ /* 0x000fe20008400000 */
[----:B------:R-:W-:Y:S01]  /*dc30*/  F2FP.SATFINITE.E4M3.F32.PACK_AB_MERGE_C R5, RZ, R5, RZ ;  /* 0x00000005ff05723e */ /* 0x000fe200048070ff */
[----:B------:R1:W-:Y:S01]  /*dc40*/  @!P3 STG.E.U8 desc[UR20][R26.64+0x70], R31 ;  /* 0x0000701f1a00b986 */ /* 0x0003e2000c101114 */
[----:B------:R-:W-:Y:S01]  /*dc50*/  ISETP.LT.OR P3, PT, R34, 0x79, !P0 ;  /* 0x000000792200780c */ /* 0x000fe20004761670 */
[----:B------:R-:W-:Y:S01]  /*dc60*/  FMUL R3, R3, UR25 ;  /* 0x0000001903037c20 */ /* 0x000fe20008400000 */
[----:B------:R-:W-:Y:S01]  /*dc70*/  FMUL R4, R4, UR25 ;  /* 0x0000001904047c20 */ /* 0x000fe20008400000 */
[----:B------:R-:W-:Y:S01]  /*dc80*/  @!P4 STG.E.U8 desc[UR20][R26.64+0x71], R167 ;  /* 0x000071a71a00c986 */ /* 0x000fe2000c101114 */
[----:B------:R-:W-:-:S03]  /*dc90*/  ISETP.LT.OR P4, PT, R34, 0x7a, !P0 ;  /* 0x0000007a2200780c */ /* 0x000fc60004781670 */
[----:B------:R-:W-:Y:S01]  /*dca0*/  @!P6 STG.E.U8 desc[UR20][R24.64+0x79], R165 ;  /* 0x000079a51800e986 */ /* 0x000fe2000c101114 */
[----:B------:R-:W-:Y:S02]  /*dcb0*/  ISETP.LT.OR P6, PT, R34, 0x82, !P1 ;  /* 0x000000822200780c */ /* 0x000fe40004fc1670 */
[----:B0-----:R-:W-:Y:S01]  /*dcc0*/  F2FP.SATFINITE.E4M3.F32.PACK_AB_MERGE_C R29, RZ, R166, RZ ;  /* 0x000000a6ff1d723e */ /* 0x001fe200048070ff */
[----:B------:R-:W4:Y:S01]  /*dcd0*/  LDL.LU R220, [R1+0x14] ;  /* 0x0000140001dc7983 */ /* 0x000f220000300800 */
[----:B-1----:R-:W-:-:S03]  /*dce0*/  F2FP.SATFINITE.E4M3.F32.PACK_AB_MERGE_C R31, RZ, R160, RZ ;  /* 0x000000a0ff1f723e */ /* 0x002fc600048070ff */
[----:B------:R0:W-:Y:S01]  /*dcf0*/  @!P5 STG.E.U8 desc[UR20][R24.64+0x78], R29 ;  /* 0x0000781d1800d986 */ /* 0x0001e2000c101114 */
[----:B------:R-:W-:-:S03]  /*dd00*/  ISETP.LT.OR P5, PT, R34, 0x81, !P1 ;  /* 0x000000812200780c */ /* 0x000fc60004fa1670 */
[----:B------:R1:W-:Y:S01]  /*dd10*/  @!P3 STG.E.U8 desc[UR20][R26.64+0x78], R33 ;  /* 0x000078211a00b986 */ /* 0x0003e2000c101114 */
[----:B------:R-:W-:-:S03]  /*dd20*/  ISETP.LT.OR P3, PT, R34, 0x81, !P0 ;  /* 0x000000812200780c */ /* 0x000fc60004761670 */
        /* <DEDUP_REMOVED lines=26> */
[----:B0-----:R-:W-:Y:S02]  /*ded0*/  F2FP.SATFINITE.E4M3.F32.PACK_AB_MERGE_C R29, RZ, R154, RZ ;  /* 0x0000009aff1d723e */ /* 0x001fe400048070ff */
[----:B-1----:R-:W-:-:S03]  /*dee0*/  F2FP.SATFINITE.E4M3.F32.PACK_AB_MERGE_C R33, RZ, R20, RZ ;  /* 0x00000014ff21723e */ /* 0x002fc600048070ff */
[----:B------:R0:W-:Y:S01]  /*def0*/  @!P5 STG.E.U8 desc[UR20][R24.64+0x90], R29 ;  /* 0x0000901d1800d986 */ /* 0x0001e2000c101114 */
[----:B------:R-:W-:-:S03]  /*df00*/  ISETP.LT.OR P5, PT, R34, 0x99, !P1 ;  /* 0x000000992200780c */ /* 0x000fc60004fa1670 */
[----:B------:R-:W-:Y:S01]  /*df10*/  @!P3 STG.E.U8 desc[UR20][R26.64+0x90], R31 ;  /* 0x0000901f1a00b986 */ /* 0x000fe2000c101114 */
[----:B------:R-:W-:-:S03]  /*df20*/  ISETP.LT.OR P3, PT, R34, 0x99, !P0 ;  /* 0x000000992200780c */ /* 0x000fc60004761670 */
[----:B------:R1:W-:Y:S01]  /*df30*/  @!P4 STG.E.U8 desc[UR20][R26.64+0x91], R23 ;  /* 0x000091171a00c986 */ /* 0x0003e2000c101114 */
[----:B------:R-:W-:-:S03]  /*df40*/  ISETP.LT.OR P4, PT, R34, 0x9a, !P0 ;  /* 0x0000009a2200780c */ /* 0x000fc60004781670 */
[----:B------:R2:W-:Y:S01]  /*df50*/  @!P6 STG.E.U8 desc[UR20][R24.64+0x99], R21 ;  /* 0x000099151800e986 */ /* 0x0005e2000c101114 */
[----:B------:R-:W-:Y:S02]  /*df60*/  ISETP.LT.OR P6, PT, R34, 0xa2, !P1 ;  /* 0x000000a22200780c */ /* 0x000fe40004fc1670 */
[----:B0-----:R-:W-:-:S05]  /*df70*/  F2FP.SATFINITE.E4M3.F32.PACK_AB_MERGE_C R29, RZ, R22, RZ ;  /* 0x00000016ff1d723e */ /* 0x001fca00048070ff */
[----:B------:R-:W-:Y:S01]  /*df80*/  @!P5 STG.E.U8 desc[UR20][R24.64+0x98], R29 ;  /* 0x0000981d1800d986 */ /* 0x000fe2000c101114 */
[C---:B------:R-:W-:Y:S02]  /*df90*/  ISETP.LT.OR P5, PT, R34.reuse, 0xa1, !P1 ;  /* 0x000000a12200780c */ /* 0x040fe40004fa1670 */
[----:B-1----:R-:W-:Y:S01]  /*dfa0*/  F2FP.SATFINITE.E4M3.F32.PACK_AB_MERGE_C R23, RZ, R18, RZ ;  /* 0x00000012ff17723e */ /* 0x002fe200048070ff */
[----:B------:R-:W-:Y:S01]  /*dfb0*/  @!P3 STG.E.U8 desc[UR20][R26.64+0x98], R33 ;  /* 0x000098211a00b986 */ /* 0x000fe2000c101114 */
[C---:B------:R-:W-:Y:S02]  /*dfc0*/  ISETP.LT.OR P3, PT, R34.reuse, 0xa1, !P0 ;  /* 0x000000a12200780c */ /* 0x040fe40004761670 */
[----:B--2---:R-:W-:Y:S01]  /*dfd0*/  F2FP.SATFINITE.E4M3.F32.PACK_AB_MERGE_C R21, RZ, R16, RZ ;  /* 0x00000010ff15723e */ /* 0x004fe200048070ff */
[----:B------:R0:W-:Y:S01]  /*dfe0*/  @!P4 STG.E.U8 desc[UR20][R26.64+0x99], R19 ;  /* 0x000099131a00c986 */ /* 0x0001e2000c101114 */
[----:B------:R-:W-:-:S03]  /*dff0*/  ISETP.LT.OR P4, PT, R34, 0xa2, !P0 ;  /* 0x000000a22200780c */ /* 0x000fc60004781670 */
[----:B------:R1:W-:Y:S01]  /*e000*/  @!P6 STG.E.U8 desc[UR20][R24.64+0xa1], R17 ;  /* 0x0000a1111800e986 */ /* 0x0003e2000c101114 */
[----:B------:R-:W-:-:S03]  /*e010*/  ISETP.LT.OR P6, PT, R34, 0xaa, !P1 ;  /* 0x000000aa2200780c */ /* 0x000fc60004fc1670 */
[----:B------:R-:W-:Y:S01]  /*e020*/  @!P5 STG.E.U8 desc[UR20][R24.64+0xa0], R23 ;  /* 0x0000a0171800d986 */ /* 0x000fe2000c101114 */
[----:B------:R-:W-:-:S03]  /*e030*/  ISETP.LT.OR P5, PT, R34, 0xa9, !P1 ;  /* 0x000000a92200780c */ /* 0x000fc60004fa1670 */
[----:B------:R-:W-:Y:S01]  /*e040*/  @!P3 STG.E.U8 desc[UR20][R26.64+0xa0], R21 ;  /* 0x0000a0151a00b986 */ /* 0x000fe2000c101114 */
[C---:B------:R-:W-:Y:S02]  /*e050*/  ISETP.LT.OR P3, PT, R34.reuse, 0xa9, !P0 ;  /* 0x000000a92200780c */ /* 0x040fe40004761670 */
[----:B0-----:R-:W-:Y:S01]  /*e060*/  F2FP.SATFINITE.E4M3.F32.PACK_AB_MERGE_C R19, RZ, R14, RZ ;  /* 0x0000000eff13723e */ /* 0x001fe200048070ff */
[----:B------:R0:W-:Y:S01]  /*e070*/  @!P4 STG.E.U8 desc[UR20][R26.64+0xa1], R15 ;  /* 0x0000a10f1a00c986 */ /* 0x0001e2000c101114 */
[C---:B------:R-:W-:Y:S02]  /*e080*/  ISETP.LT.OR P4, PT, R34.reuse, 0xaa, !P0 ;  /* 0x000000aa2200780c */ /* 0x040fe40004781670 */
[----:B-1----:R-:W-:Y:S01]  /*e090*/  F2FP.SATFINITE.E4M3.F32.PACK_AB_MERGE_C R17, RZ, R12, RZ ;  /* 0x0000000cff11723e */ /* 0x002fe200048070ff */
        /* <DEDUP_REMOVED lines=15> */
[----:B0-----:R-:W-:Y:S02]  /*e190*/  F2FP.SATFINITE.E4M3.F32.PACK_AB_MERGE_C R11, RZ, R6, RZ ;  /* 0x00000006ff0b723e */ /* 0x001fe400048070ff */
[C---:B------:R-:W-:Y:S01]  /*e1a0*/  ISETP.LT.OR P3, PT, R34.reuse, 0xb9, !P0 ;  /* 0x000000b92200780c */ /* 0x040fe20004761670 */
[----:B------:R0:W-:Y:S01]  /*e1b0*/  @!P4 STG.E.U8 desc[UR20][R26.64+0xb1], R7 ;  /* 0x0000b1071a00c986 */ /* 0x0001e2000c101114 */
[----:B-1----:R-:W-:Y:S02]  /*e1c0*/  F2FP.SATFINITE.E4M3.F32.PACK_AB_MERGE_C R9, RZ, R4, RZ ;  /* 0x00000004ff09723e */ /* 0x002fe400048070ff */
[C---:B------:R-:W-:Y:S01]  /*e1d0*/  ISETP.LT.OR P4, PT, R34.reuse, 0xba, !P0 ;  /* 0x000000ba2200780c */ /* 0x040fe20004781670 */
[----:B------:R1:W-:Y:S04]  /*e1e0*/  @!P6 STG.E.U8 desc[UR20][R24.64+0xb9], R5 ;  /* 0x0000b9051800e986 */ /* 0x0003e8000c101114 */
[----:B------:R2:W-:Y:S01]  /*e1f0*/  @!P5 STG.E.U8 desc[UR20][R24.64+0xb8], R11 ;  /* 0x0000b80b1800d986 */ /* 0x0005e2000c101114 */
[----:B------:R-:W-:Y:S01]  /*e200*/  FMUL R4, R227, UR25 ;  /* 0x00000019e3047c20 */ /* 0x000fe20008400000 */
[----:B------:R-:W-:-:S02]  /*e210*/  ISETP.LT.OR P5, PT, R34, 0xc1, !P1 ;  /* 0x000000c12200780c */ /* 0x000fc40004fa1670 */
[----:B0-----:R-:W-:Y:S02]  /*e220*/  F2FP.SATFINITE.E4M3.F32.PACK_AB_MERGE_C R7, RZ, R3, RZ ;  /* 0x00000003ff07723e */ /* 0x001fe400048070ff */
[----:B-1----:R-:W-:Y:S01]  /*e230*/  F2FP.SATFINITE.E4M3.F32.PACK_AB_MERGE_C R5, RZ, R0, RZ ;  /* 0x00000000ff05723e */ /* 0x002fe200048070ff */
[----:B---3--:R-:W-:Y:S01]  /*e240*/  FMUL R0, R222, UR25 ;  /* 0x00000019de007c20 */ /* 0x008fe20008400000 */
[----:B------:R-:W-:Y:S01]  /*e250*/  ISETP.LT.OR P6, PT, R34, 0xc2, !P1 ;  /* 0x000000c22200780c */ /* 0x000fe20004fc1670 */
[----:B------:R-:W3:Y:S01]  /*e260*/  LDL.LU R222, [R1+0x20] ;  /* 0x0000200001de7983 */ /* 0x000ee20000300800 */
[----:B--2---:R-:W-:Y:S02]  /*e270*/  F2FP.SATFINITE.E4M3.F32.PACK_AB_MERGE_C R11, RZ, R2, RZ ;  /* 0x00000002ff0b723e */ /* 0x004fe400048070ff */
[----:B------:R-:W-:Y:S01]  /*e280*/  F2FP.SATFINITE.E4M3.F32.PACK_AB_MERGE_C R13, RZ, R0, RZ ;  /* 0x00000000ff0d723e */ /* 0x000fe200048070ff */
[----:B----4-:R-:W-:Y:S01]  /*e290*/  FMUL R0, R224, UR25 ;  /* 0x00000019e0007c20 */ /* 0x010fe20008400000 */
[----:B------:R-:W-:Y:S01]  /*e2a0*/  FMUL R2, R225, UR25 ;  /* 0x00000019e1027c20 */ /* 0x000fe20008400000 */
[----:B------:R-:W2:Y:S04]  /*e2b0*/  LDL.LU R224, [R1+0x24] ;  /* 0x0000240001e07983 */ /* 0x000ea80000300800 */
[----:B------:R-:W4:Y:S01]  /*e2c0*/  LDL.LU R225, [R1+0x28] ;  /* 0x0000280001e17983 */ /* 0x000f220000300800 */
[----:B------:R-:W-:-:S03]  /*e2d0*/  FMUL R3, R226, UR25 ;  /* 0x00000019e2037c20 */ /* 0x000fc60008400000 */
[----:B------:R-:W4:Y:S04]  /*e2e0*/  LDL.LU R226, [R1+0x2c] ;  /* 0x00002c0001e27983 */ /* 0x000f280000300800 */
[----:B------:R-:W4:Y:S04]  /*e2f0*/  LDL.LU R227, [R1+0x30] ;  /* 0x0000300001e37983 */ /* 0x000f280000300800 */
[----:B------:R-:W-:Y:S01]  /*e300*/  @!P3 STG.E.U8 desc[UR20][R26.64+0xb8], R9 ;  /* 0x0000b8091a00b986 */ /* 0x000fe2000c101114 */
[----:B------:R-:W-:-:S03]  /*e310*/  ISETP.LT.OR P3, PT, R34, 0xc1, !P0 ;  /* 0x000000c12200780c */ /* 0x000fc60004761670 */
[----:B------:R0:W-:Y:S01]  /*e320*/  @!P4 STG.E.U8 desc[UR20][R26.64+0xb9], R7 ;  /* 0x0000b9071a00c986 */ /* 0x0001e2000c101114 */
[----:B------:R-:W-:-:S03]  /*e330*/  ISETP.LT.OR P4, PT, R34, 0xc2, !P0 ;  /* 0x000000c22200780c */ /* 0x000fc60004781670 */
[----:B------:R-:W-:Y:S01]  /*e340*/  @!P5 STG.E.U8 desc[UR20][R24.64+0xc0], R11 ;  /* 0x0000c00b1800d986 */ /* 0x000fe2000c101114 */
[----:B------:R-:W-:-:S03]  /*e350*/  ISETP.LT.OR P5, PT, R34, 0xc9, !P1 ;  /* 0x000000c92200780c */ /* 0x000fc60004fa1670 */
[----:B------:R1:W-:Y:S01]  /*e360*/  @!P6 STG.E.U8 desc[UR20][R24.64+0xc1], R5 ;  /* 0x0000c1051800e986 */ /* 0x0003e2000c101114 */
[----:B0-----:R-:W-:-:S03]  /*e370*/  F2FP.SATFINITE.E4M3.F32.PACK_AB_MERGE_C R7, RZ, R0, RZ ;  /* 0x00000000ff07723e */ /* 0x001fc600048070ff */
[----:B------:R-:W-:Y:S01]  /*e380*/  @!P3 STG.E.U8 desc[UR20][R26.64+0xc0], R13 ;  /* 0x0000c00d1a00b986 */ /* 0x000fe2000c101114 */
[C---:B------:R-:W-:Y:S02]  /*e390*/  ISETP.LT.OR P6, PT, R34.reuse, 0xca, !P1 ;  /* 0x000000ca2200780c */ /* 0x040fe40004fc1670 */
[----:B-1----:R-:W-:Y:S01]  /*e3a0*/  F2FP.SATFINITE.E4M3.F32.PACK_AB_MERGE_C R5, RZ, R2, RZ ;  /* 0x00000002ff05723e */ /* 0x002fe200048070ff */
[----:B------:R0:W-:Y:S01]  /*e3b0*/  @!P4 STG.E.U8 desc[UR20][R26.64+0xc1], R7 ;  /* 0x0000c1071a00c986 */ /* 0x0001e2000c101114 */
[C---:B------:R-:W-:Y:S02]  /*e3c0*/  ISETP.LT.OR P3, PT, R34.reuse, 0xc9, !P0 ;  /* 0x000000c92200780c */ /* 0x040fe40004761670 */
[C---:B------:R-:W-:Y:S01]  /*e3d0*/  ISETP.LT.OR P4, PT, R34.reuse, 0xca, !P0 ;  /* 0x000000ca2200780c */ /* 0x040fe20004781670 */
[----:B------:R1:W-:Y:S01]  /*e3e0*/  @!P5 STG.E.U8 desc[UR20][R24.64+0xc8], R5 ;  /* 0x0000c8051800d986 */ /* 0x0003e2000c101114 */
[----:B------:R-:W-:Y:S02]  /*e3f0*/  ISETP.LT.OR P5, PT, R34, 0xd1, !P1 ;  /* 0x000000d12200780c */ /* 0x000fe40004fa1670 */
[----:B------:R-:W-:-:S02]  /*e400*/  F2FP.SATFINITE.E4M3.F32.PACK_AB_MERGE_C R9, RZ, R3, RZ ;  /* 0x00000003ff09723e */ /* 0x000fc400048070ff */
[----:B------:R-:W-:-:S03]  /*e410*/  F2FP.SATFINITE.E4M3.F32.PACK_AB_MERGE_C R11, RZ, R4, RZ ;  /* 0x00000004ff0b723e */ /* 0x000fc600048070ff */
[----:B------:R1:W-:Y:S04]  /*e420*/  @!P6 STG.E.U8 desc[UR20][R24.64+0xc9], R9 ;  /* 0x0000c9091800e986 */ /* 0x0003e8000c101114 */
[----:B------:R-:W-:Y:S01]  /*e430*/  @!P3 STG.E.U8 desc[UR20][R26.64+0xc8], R11 ;  /* 0x0000c80b1a00b986 */ /* 0x000fe2000c101114 */
[----:B------:R-:W-:-:S03]  /*e440*/  FMUL R0, R220, UR25 ;  /* 0x00000019dc007c20 */ /* 0x000fc60008400000 */
[----:B------:R-:W4:Y:S02]  /*e450*/  LDL.LU R220, [R1+0x34] ;  /* 0x0000340001dc7983 */ /* 0x000f240000300800 */
[----:B0-----:R-:W-:Y:S01]  /*e460*/  F2FP.SATFINITE.E4M3.F32.PACK_AB_MERGE_C R7, RZ, R0, RZ ;  /* 0x00000000ff07723e */ /* 0x001fe200048070ff */
[----:B------:R-:W-:Y:S02]  /*e470*/  FMUL R2, R221, UR25 ;  /* 0x00000019dd027c20 */ /* 0x000fe40008400000 */
[----:B------:R-:W4:Y:S03]  /*e480*/  LDL.LU R221, [R1+0x38] ;  /* 0x0000380001dd7983 */ /* 0x000f260000300800 */
[----:B-1----:R-:W-:Y:S01]  /*e490*/  F2FP.SATFINITE.E4M3.F32.PACK_AB_MERGE_C R5, RZ, R2, RZ ;  /* 0x00000002ff05723e */ /* 0x002fe200048070ff */
[----:B------:R-:W-:Y:S04]  /*e4a0*/  @!P4 STG.E.U8 desc[UR20][R26.64+0xc9], R7 ;  /* 0x0000c9071a00c986 */ /* 0x000fe8000c101114 */
[----:B------:R0:W-:Y:S01]  /*e4b0*/  @!P5 STG.E.U8 desc[UR20][R24.64+0xd0], R5 ;  /* 0x0000d0051800d986 */ /* 0x0001e2000c101114 */
[----:B------:R-:W-:-:S03]  /*e4c0*/  FMUL R3, R223, UR25 ;  /* 0x00000019df037c20 */ /* 0x000fc60008400000 */
[----:B------:R-:W4:Y:S02]  /*e4d0*/  LDL.LU R223, [R1+0x3c] ;  /* 0x00003c0001df7983 */ /* 0x000f240000300800 */
[----:B------:R-:W-:Y:S01]  /*e4e0*/  F2FP.SATFINITE.E4M3.F32.PACK_AB_MERGE_C R9, RZ, R3, RZ ;  /* 0x00000003ff09723e */ /* 0x000fe200048070ff */
[----:B---3--:R-:W-:Y:S02]  /*e4f0*/  FMUL R0, R222, UR25 ;  /* 0x00000019de007c20 */ /* 0x008fe40008400000 */
[----:B------:R-:W3:Y:S03]  /*e500*/  LDL.LU R222, [R1+0x40] ;  /* 0x0000400001de7983 */ /* 0x000ee60000300800 */
[----:B------:R-:W-:Y:S01]  /*e510*/  F2FP.SATFINITE.E4M3.F32.PACK_AB_MERGE_C R13, RZ, R0, RZ ;  /* 0x00000000ff0d723e */ /* 0x000fe200048070ff */
[----:B--2---:R-:W-:Y:S02]  /*e520*/  FMUL R2, R224, UR25 ;  /* 0x00000019e0027c20 */ /* 0x004fe40008400000 */
[----:B------:R-:W2:Y:S01]  /*e530*/  LDL.LU R224, [R1+0x44] ;  /* 0x0000440001e07983 */ /* 0x000ea20000300800 */
[----:B----4-:R-:W-:-:S03]  /*e540*/  FMUL R0, R225, UR25 ;  /* 0x00000019e1007c20 */ /* 0x010fc60008400000 */
[----:B------:R-:W4:Y:S01]  /*e550*/  LDL.LU R225, [R1+0x48] ;  /* 0x0000480001e17983 */ /* 0x000f220000300800 */
[----:B------:R-:W-:Y:S01]  /*e560*/  FMUL R3, R226, UR25 ;  /* 0x00000019e2037c20 */ /* 0x000fe20008400000 */
[----:B0-----:R-:W-:Y:S02]  /*e570*/  F2FP.SATFINITE.E4M3.F32.PACK_AB_MERGE_C R5, RZ, R0, RZ ;  /* 0x00000000ff05723e */ /* 0x001fe400048070ff */
[----:B------:R-:W4:Y:S01]  /*e580*/  LDL.LU R226, [R1+0x4c] ;  /* 0x00004c0001e27983 */ /* 0x000f220000300800 */
[----:B------:R-:W-:-:S03]  /*e590*/  FMUL R0, R227, UR25 ;  /* 0x00000019e3007c20 */ /* 0x000fc60008400000 */
[----:B------:R-:W4:Y:S01]  /*e5a0*/  LDL.LU R227, [R1+0x50] ;  /* 0x0000500001e37983 */ /* 0x000f220000300800 */
[C---:B------:R-:W-:Y:S02]  /*e5b0*/  ISETP.LT.OR P6, PT, R34.reuse, 0xd2, !P1 ;  /* 0x000000d22200780c */ /* 0x040fe40004fc1670 */
[C---:B------:R-:W-:Y:S01]  /*e5c0*/  ISETP.LT.OR P4, PT, R34.reuse, 0xd2, !P0 ;  /* 0x000000d22200780c */ /* 0x040fe20004781670 */
[----:B------:R-:W4:Y:S01]  /*e5d0*/  LDL.LU R218, [R1+0x54] ;  /* 0x0000540001da7983 */ /* 0x000f220000300800 */
[C---:B------:R-:W-:Y:S02]  /*e5e0*/  ISETP.LT.OR P3, PT, R34.reuse, 0xd1, !P0 ;  /* 0x000000d12200780c */ /* 0x040fe40004761670 */
[----:B------:R-:W-:Y:S02]  /*e5f0*/  ISETP.LT.OR P5, PT, R34, 0xd9, !P1 ;  /* 0x000000d92200780c */ /* 0x000fe40004fa1670 */
[----:B------:R-:W-:Y:S02]  /*e600*/  F2FP.SATFINITE.E4M3.F32.PACK_AB_MERGE_C R7, RZ, R2, RZ ;  /* 0x00000002ff07723e */ /* 0x000fe400048070ff */
[----:B------:R-:W-:-:S03]  /*e610*/  F2FP.SATFINITE.E4M3.F32.PACK_AB_MERGE_C R11, RZ, R0, RZ ;  /* 0x00000000ff0b723e */ /* 0x000fc600048070ff */
[----:B------:R0:W-:Y:S01]  /*e620*/  @!P6 STG.E.U8 desc[UR20][R24.64+0xd1], R9 ;  /* 0x0000d1091800e986 */ /* 0x0001e2000c101114 */
[----:B------:R-:W-:-:S03]  /*e630*/  ISETP.LT.OR P6, PT, R34, 0xda, !P1 ;  /* 0x000000da2200780c */ /* 0x000fc60004fc1670 */
[----:B------:R-:W-:Y:S01]  /*e640*/  @!P4 STG.E.U8 desc[UR20][R26.64+0xd1], R7 ;  /* 0x0000d1071a00c986 */ /* 0x000fe2000c101114 */
[----:B------:R-:W-:-:S03]  /*e650*/  ISETP.LT.OR P4, PT, R34, 0xda, !P0 ;  /* 0x000000da2200780c */ /* 0x000fc60004781670 */
[----:B------:R-:W-:Y:S01]  /*e660*/  @!P3 STG.E.U8 desc[UR20][R26.64+0xd0], R13 ;  /* 0x0000d00d1a00b986 */ /* 0x000fe2000c101114 */
[----:B0-----:R-:W-:-:S03]  /*e670*/  F2FP.SATFINITE.E4M3.F32.PACK_AB_MERGE_C R9, RZ, R3, RZ ;  /* 0x00000003ff09723e */ /* 0x001fc600048070ff */
[----:B------:R0:W-:Y:S04]  /*e680*/  @!P5 STG.E.U8 desc[UR20][R24.64+0xd8], R5 ;  /* 0x0000d8051800d986 */ /* 0x0001e8000c101114 */
[----:B------:R1:W-:Y:S01]  /*e690*/  @!P6 STG.E.U8 desc[UR20][R24.64+0xd9], R9 ;  /* 0x0000d9091800e986 */ /* 0x0003e2000c101114 */
[----:B------:R-:W-:-:S03]  /*e6a0*/  FMUL R0, R220, UR25 ;  /* 0x00000019dc007c20 */ /* 0x000fc60008400000 */
[----:B------:R-:W4:Y:S02]  /*e6b0*/  LDL.LU R220, [R1+0x58] ;  /* 0x0000580001dc7983 */ /* 0x000f240000300800 */
[----:B0-----:R-:W-:Y:S01]  /*e6c0*/  F2FP.SATFINITE.E4M3.F32.PACK_AB_MERGE_C R5, RZ, R0, RZ ;  /* 0x00000000ff05723e */ /* 0x001fe200048070ff */
[----:B------:R-:W-:Y:S02]  /*e6d0*/  FMUL R2, R221, UR25 ;  /* 0x00000019dd027c20 */ /* 0x000fe40008400000 */
[----:B------:R-:W4:Y:S03]  /*e6e0*/  LDL.LU R221, [R1+0x5c] ;  /* 0x00005c0001dd7983 */ /* 0x000f260000300800 */
[----:B------:R-:W-:Y:S01]  /*e6f0*/  F2FP.SATFINITE.E4M3.F32.PACK_AB_MERGE_C R7, RZ, R2, RZ ;  /* 0x00000002ff07723e */ /* 0x000fe200048070ff */
[----:B------:R0:W-:Y:S01]  /*e700*/  @!P4 STG.E.U8 desc[UR20][R26.64+0xd9], R5 ;  /* 0x0000d9051a00c986 */ /* 0x0001e2000c101114 */
[----:B------:R-:W-:-:S03]  /*e710*/  FMUL R3, R223, UR25 ;  /* 0x00000019df037c20 */ /* 0x000fc60008400000 */
[----:B------:R-:W4:Y:S02]  /*e720*/  LDL.LU R223, [R1+0x60] ;  /* 0x0000600001df7983 */ /* 0x000f240000300800 */
[----:B-1----:R-:W-:Y:S01]  /*e730*/  F2FP.SATFINITE.E4M3.F32.PACK_AB_MERGE_C R9, RZ, R3, RZ ;  /* 0x00000003ff09723e */ /* 0x002fe200048070ff */
[----:B---3--:R-:W-:Y:S02]  /*e740*/  FMUL R4, R222, UR25 ;  /* 0x00000019de047c20 */ /* 0x008fe40008400000 */
[----:B------:R-:W3:Y:S01]  /*e750*/  LDL.LU R222, [R1+0x64] ;  /* 0x0000640001de7983 */ /* 0x000ee20000300800 */
[----:B--2---:R-:W-:-:S03]  /*e760*/  FMUL R0, R224, UR25 ;  /* 0x00000019e0007c20 */ /* 0x004fc60008400000 */
[----:B------:R-:W2:Y:S01]  /*e770*/  LDL.LU R224, [R1+0x68] ;  /* 0x0000680001e07983 */ /* 0x000ea20000300800 */
[----:B----4-:R-:W-:Y:S01]  /*e780*/  FMUL R2, R225, UR25 ;  /* 0x00000019e1027c20 */ /* 0x010fe20008400000 */
[----:B0-----:R-:W-:Y:S02]  /*e790*/  F2FP.SATFINITE.E4M3.F32.PACK_AB_MERGE_C R5, RZ, R0, RZ ;  /* 0x00000000ff05723e */ /* 0x001fe400048070ff */
[----:B------:R-:W4:Y:S01]  /*e7a0*/  LDL.LU R225, [R1+0x6c] ;  /* 0x00006c0001e17983 */ /* 0x000f220000300800 */
[----:B------:R-:W-:-:S03]  /*e7b0*/  FMUL R3, R226, UR25 ;  /* 0x00000019e2037c20 */ /* 0x000fc60008400000 */
[----:B------:R-:W4:Y:S01]  /*e7c0*/  LDL.LU R226, [R1+0x70] ;  /* 0x0000700001e27983 */ /* 0x000f220000300800 */
[----:B------:R-:W-:-:S03]  /*e7d0*/  FMUL R0, R227, UR25 ;  /* 0x00000019e3007c20 */ /* 0x000fc60008400000 */
[----:B------:R-:W4:Y:S01]  /*e7e0*/  LDL.LU R227, [R1+0x74] ;  /* 0x0000740001e37983 */ /* 0x000f220000300800 */
[C---:B------:R-:W-:Y:S02]  /*e7f0*/  ISETP.LT.OR P3, PT, R34.reuse, 0xd9, !P0 ;  /* 0x000000d92200780c */ /* 0x040fe40004761670 */
[C---:B------:R-:W-:Y:S02]  /*e800*/  ISETP.LT.OR P5, PT, R34.reuse, 0xe1, !P1 ;  /* 0x000000e12200780c */ /* 0x040fe40004fa1670 */
[C---:B------:R-:W-:Y:S02]  /*e810*/  ISETP.LT.OR P6, PT, R34.reuse, 0xe2, !P1 ;  /* 0x000000e22200780c */ /* 0x040fe40004fc1670 */
[----:B------:R-:W-:-:S07]  /*e820*/  ISETP.LT.OR P4, PT, R34, 0xe2, !P0 ;  /* 0x000000e22200780c */ /* 0x000fce0004781670 */
[----:B------:R-:W-:Y:S01]  /*e830*/  @!P3 STG.E.U8 desc[UR20][R26.64+0xd8], R11 ;  /* 0x0000d80b1a00b986 */ /* 0x000fe2000c101114 */
[----:B------:R-:W-:-:S03]  /*e840*/  ISETP.LT.OR P3, PT, R34, 0xe1, !P0 ;  /* 0x000000e12200780c */ /* 0x000fc60004761670 */
[----:B------:R0:W-:Y:S01]  /*e850*/  @!P5 STG.E.U8 desc[UR20][R24.64+0xe0], R7 ;  /* 0x0000e0071800d986 */ /* 0x0001e2000c101114 */
[----:B------:R-:W-:-:S03]  /*e860*/  ISETP.LT.OR P5, PT, R34, 0xe9, !P1 ;  /* 0x000000e92200780c */ /* 0x000fc60004fa1670 */
[----:B------:R1:W-:Y:S01]  /*e870*/  @!P6 STG.E.U8 desc[UR20][R24.64+0xe1], R9 ;  /* 0x0000e1091800e986 */ /* 0x0003e2000c101114 */
[----:B------:R-:W-:Y:S02]  /*e880*/  ISETP.LT.OR P6, PT, R34, 0xea, !P1 ;  /* 0x000000ea2200780c */ /* 0x000fe40004fc1670 */
[----:B------:R-:W-:Y:S01]  /*e890*/  F2FP.SATFINITE.E4M3.F32.PACK_AB_MERGE_C R13, RZ, R4, RZ ;  /* 0x00000004ff0d723e */ /* 0x000fe200048070ff */
[----:B------:R1:W-:Y:S01]  /*e8a0*/  @!P4 STG.E.U8 desc[UR20][R26.64+0xe1], R5 ;  /* 0x0000e1051a00c986 */ /* 0x0003e2000c101114 */
[----:B0-----:R-:W-:-:S03]  /*e8b0*/  F2FP.SATFINITE.E4M3.F32.PACK_AB_MERGE_C R7, RZ, R2, RZ ;  /* 0x00000002ff07723e */ /* 0x001fc600048070ff */
[----:B------:R-:W-:Y:S01]  /*e8c0*/  @!P3 STG.E.U8 desc[UR20][R26.64+0xe0], R13 ;  /* 0x0000e00d1a00b986 */ /* 0x000fe2000c101114 */
[----:B-1----:R-:W-:-:S03]  /*e8d0*/  F2FP.SATFINITE.E4M3.F32.PACK_AB_MERGE_C R9, RZ, R3, RZ ;  /* 0x00000003ff09723e */ /* 0x002fc600048070ff */
[----:B------:R0:W-:Y:S01]  /*e8e0*/  @!P5 STG.E.U8 desc[UR20][R24.64+0xe8], R7 ;  /* 0x0000e8071800d986 */ /* 0x0001e2000c101114 */
[C---:B------:R-:W-:Y:S02]  /*e8f0*/  ISETP.LT.OR P3, PT, R34.reuse, 0xe9, !P0 ;  /* 0x000000e92200780c */ /* 0x040fe40004761670 */
[C---:B------:R-:W-:Y:S01]  /*e900*/  ISETP.LT.OR P4, PT, R34.reuse, 0xea, !P0 ;  /* 0x000000ea2200780c */ /* 0x040fe20004781670 */
[----:B------:R1:W-:Y:S01]  /*e910*/  @!P6 STG.E.U8 desc[UR20][R24.64+0xe9], R9 ;  /* 0x0000e9091800e986 */ /* 0x0003e2000c101114 */
[----:B------:R-:W-:Y:S01]  /*e920*/  ISETP.LT.OR P5, PT, R34, 0xf1, !P1 ;  /* 0x000000f12200780c */ /* 0x000fe20004fa1670 */
[----:B------:R-:W-:Y:S01]  /*e930*/  FMUL R2, R218, UR25 ;  /* 0x00000019da027c20 */ /* 0x000fe20008400000 */
[----:B------:R-:W-:Y:S02]  /*e940*/  ISETP.LT.OR P6, PT, R34, 0xf2, !P1 ;  /* 0x000000f22200780c */ /* 0x000fe40004fc1670 */
[----:B------:R-:W-:Y:S02]  /*e950*/  F2FP.SATFINITE.E4M3.F32.PACK_AB_MERGE_C R11, RZ, R0, RZ ;  /* 0x00000000ff0b723e */ /* 0x000fe400048070ff */
[----:B------:R-:W-:-:S03]  /*e960*/  F2FP.SATFINITE.E4M3.F32.PACK_AB_MERGE_C R5, RZ, R2, RZ ;  /* 0x00000002ff05723e */ /* 0x000fc600048070ff */
[----:B------:R-:W-:Y:S01]  /*e970*/  @!P3 STG.E.U8 desc[UR20][R26.64+0xe8], R11 ;  /* 0x0000e80b1a00b986 */ /* 0x000fe2000c101114 */
[----:B------:R-:W-:-:S03]  /*e980*/  ISETP.LT.OR P3, PT, R34, 0xf1, !P0 ;  /* 0x000000f12200780c */ /* 0x000fc60004761670 */
[----:B------:R-:W-:Y:S01]  /*e990*/  @!P4 STG.E.U8 desc[UR20][R26.64+0xe9], R5 ;  /* 0x0000e9051a00c986 */ /* 0x000fe2000c101114 */
[C---:B------:R-:W-:Y:S02]  /*e9a0*/  ISETP.LT.OR P4, PT, R34.reuse, 0xf9, !P1 ;  /* 0x000000f92200780c */ /* 0x040fe40004f81670 */
[----:B------:R-:W-:Y:S01]  /*e9b0*/  ISETP.LT.OR P1, PT, R34, 0xfa, !P1 ;  /* 0x000000fa2200780c */ /* 0x000fe20004f21670 */
[----:B------:R-:W-:-:S05]  /*e9c0*/  FMUL R0, R220, UR25 ;  /* 0x00000019dc007c20 */ /* 0x000fca0008400000 */
[----:B0-----:R-:W-:-:S05]  /*e9d0*/  F2FP.SATFINITE.E4M3.F32.PACK_AB_MERGE_C R7, RZ, R0, RZ ;  /* 0x00000000ff07723e */ /* 0x001fca00048070ff */
[----:B------:R0:W-:Y:S01]  /*e9e0*/  @!P5 STG.E.U8 desc[UR20][R24.64+0xf0], R7 ;  /* 0x0000f0071800d986 */ /* 0x0001e2000c101114 */
[----:B------:R-:W-:-:S05]  /*e9f0*/  FMUL R3, R221, UR25 ;  /* 0x00000019dd037c20 */ /* 0x000fca0008400000 */
[----:B-1----:R-:W-:Y:S02]  /*ea00*/  F2FP.SATFINITE.E4M3.F32.PACK_AB_MERGE_C R9, RZ, R3, RZ ;  /* 0x00000003ff09723e */ /* 0x002fe400048070ff */
[----:B------:R-:W-:-:S03]  /*ea10*/  ISETP.LT.OR P5, PT, R34, 0xf2, !P0 ;  /* 0x000000f22200780c */ /* 0x000fc600047a1670 */
[----:B------:R1:W-:Y:S01]  /*ea20*/  @!P6 STG.E.U8 desc[UR20][R24.64+0xf1], R9 ;  /* 0x0000f1091800e986 */ /* 0x0003e2000c101114 */
[C---:B------:R-:W-:Y:S02]  /*ea30*/  ISETP.LT.OR P6, PT, R34.reuse, 0xf9, !P0 ;  /* 0x000000f92200780c */ /* 0x040fe400047c1670 */
[----:B------:R-:W-:Y:S01]  /*ea40*/  ISETP.LT.OR P0, PT, R34, 0xfa, !P0 ;  /* 0x000000fa2200780c */ /* 0x000fe20004701670 */
[----:B------:R-:W-:-:S05]  /*ea50*/  FMUL R0, R223, UR25 ;  /* 0x00000019df007c20 */ /* 0x000fca0008400000 */
[----:B------:R-:W-:-:S05]  /*ea60*/  F2FP.SATFINITE.E4M3.F32.PACK_AB_MERGE_C R13, RZ, R0, RZ ;  /* 0x00000000ff0d723e */ /* 0x000fca00048070ff */
[----:B------:R0:W-:Y:S01]  /*ea70*/  @!P3 STG.E.U8 desc[UR20][R26.64+0xf0], R13 ;  /* 0x0000f00d1a00b986 */ /* 0x0001e2000c101114 */
[----:B---3--:R-:W-:Y:S01]  /*ea80*/  FMUL R0, R222, UR25 ;  /* 0x00000019de007c20 */ /* 0x008fe20008400000 */
[----:B--2---:R-:W-:Y:S01]  /*ea90*/  FMUL R2, R224, UR25 ;  /* 0x00000019e0027c20 */ /* 0x004fe20008400000 */
[----:B----4-:R-:W-:-:S03]  /*eaa0*/  FMUL R3, R225, UR25 ;  /* 0x00000019e1037c20 */ /* 0x010fc60008400000 */
[----:B0-----:R-:W-:Y:S01]  /*eab0*/  F2FP.SATFINITE.E4M3.F32.PACK_AB_MERGE_C R7, RZ, R0, RZ ;  /* 0x00000000ff07723e */ /* 0x001fe200048070ff */
[----:B------:R-:W-:Y:S01]  /*eac0*/  FMUL R4, R226, UR25 ;  /* 0x00000019e2047c20 */ /* 0x000fe20008400000 */
[----:B------:R-:W-:Y:S01]  /*ead0*/  FMUL R5, R227, UR25 ;  /* 0x00000019e3057c20 */ /* 0x000fe20008400000 */
[----:B-1----:R-:W-:Y:S02]  /*eae0*/  F2FP.SATFINITE.E4M3.F32.PACK_AB_MERGE_C R9, RZ, R2, RZ ;  /* 0x00000002ff09723e */ /* 0x002fe400048070ff */
[----:B------:R-:W-:Y:S02]  /*eaf0*/  F2FP.SATFINITE.E4M3.F32.PACK_AB_MERGE_C R3, RZ, R3, RZ ;  /* 0x00000003ff03723e */ /* 0x000fe400048070ff */
[----:B------:R-:W-:Y:S02]  /*eb00*/  F2FP.SATFINITE.E4M3.F32.PACK_AB_MERGE_C R11, RZ, R4, RZ ;  /* 0x00000004ff0b723e */ /* 0x000fe400048070ff */
[----:B------:R-:W-:Y:S01]  /*eb10*/  F2FP.SATFINITE.E4M3.F32.PACK_AB_MERGE_C R5, RZ, R5, RZ ;  /* 0x00000005ff05723e */ /* 0x000fe200048070ff */
[----:B------:R0:W-:Y:S04]  /*eb20*/  @!P5 STG.E.U8 desc[UR20][R26.64+0xf1], R7 ;  /* 0x0000f1071a00d986 */ /* 0x0001e8000c101114 */
[----:B------:R0:W-:Y:S04]  /*eb30*/  @!P4 STG.E.U8 desc[UR20][R24.64+0xf8], R9 ;  /* 0x0000f8091800c986 */ /* 0x0001e8000c101114 */
[----:B------:R0:W-:Y:S04]  /*eb40*/  @!P1 STG.E.U8 desc[UR20][R24.64+0xf9], R3 ;  /* 0x0000f90318009986 */ /* 0x0001e8000c101114 */
[----:B------:R0:W-:Y:S04]  /*eb50*/  @!P6 STG.E.U8 desc[UR20][R26.64+0xf8], R11 ;  /* 0x0000f80b1a00e986 */ /* 0x0001e8000c101114 */
[----:B------:R0:W-:Y:S02]  /*eb60*/  @!P0 STG.E.U8 desc[UR20][R26.64+0xf9], R5 ;  /* 0x0000f9051a008986 */ /* 0x0001e4000c101114 */
.L_x_298:
[----:B------:R-:W-:Y:S05]  /*eb70*/  BSYNC B0 ;  /* 0x0000000000007941 */ /* 0x000fea0003800000 */
.L_x_40:
[----:B------:R-:W2:Y:S01]  /*eb80*/  LDL.LU R22, [R1+0x84] ;  /* 0x0000840001167983 */ /* 0x000ea20000300800 */
[----:B0-----:R-:W-:Y:S01]  /*eb90*/  IMAD.U32 R3, RZ, RZ, UR18 ;  /* 0x00000012ff037e24 */ /* 0x001fe2000f8e00ff */
[----:B------:R-:W-:Y:S02]  /*eba0*/  ULDC.64 UR6, c[0x0][0x650] ;  /* 0x0001940000067ab9 */ /* 0x000fe40000000a00 */
[----:B------:R-:W3:Y:S01]  /*ebb0*/  LDL.LU R19, [R1+0x88] ;  /* 0x0000880001137983 */ /* 0x000ee20000300800 */
[----:B-----5:R-:W-:Y:S01]  /*ebc0*/  IMAD.U32 R0, RZ, RZ, UR22 ;  /* 0x00000016ff007e24 */ /* 0x020fe2000f8e00ff */
[----:B------:R0:W-:Y:S01]  /*ebd0*/  SYNCS.ARRIVE.TRANS64.A1T0 RZ, [R3+UR29], RZ ;  /* 0x000000ff03ff79a7 */ /* 0x0001e2000810001d */
[----:B------:R-:W-:Y:S02]  /*ebe0*/  IMAD.U32 R2, RZ, RZ, UR22 ;  /* 0x00000016ff027e24 */ /* 0x000fe4000f8e00ff */
[----:B------:R-:W-:Y:S02]  /*ebf0*/  IMAD.MOV.U32 R4, RZ, RZ, -0x1 ;  /* 0xffffffffff047424 */ /* 0x000fe400078e00ff */
[----:B0-----:R-:W-:Y:S01]  /*ec00*/  IMAD.U32 R3, RZ, RZ, UR15 ;  /* 0x0000000fff037e24 */ /* 0x001fe2000f8e00ff */
[----:B---3--:R-:W-:-:S02]  /*ec10*/  LEA R19, P0, R0, R19, 0x1 ;  /* 0x0000001300137211 */ /* 0x008fc400078008ff */
[----:B------:R-:W-:Y:S02]  /*ec20*/  PRMT R0, RZ, 0x7610, R0 ;  /* 0x00007610ff007816 */ /* 0x000fe40000000000 */
[----:B--2---:R-:W-:Y:S01]  /*ec30*/  LEA.HI.X R22, R2, R22, R3, 0x1, P0 ;  /* 0x0000001602167211 */ /* 0x004fe200000f0c03 */
[----:B------:R-:W-:Y:S01]  /*ec40*/  IMAD.MOV.U32 R2, RZ, RZ, -0x1 ;  /* 0xffffffffff027424 */ /* 0x000fe200078e00ff */
[----:B------:R0:W-:Y:S01]  /*ec50*/  STL [R1+0x88], R19 ;  /* 0x0000881301007387 */ /* 0x0001e20000100800 */
[----:B------:R-:W-:Y:S01]  /*ec60*/  IMAD.MOV.U32 R3, RZ, RZ, -0x1 ;  /* 0xffffffffff037424 */ /* 0x000fe200078e00ff */
[----:B------:R-:W-:Y:S02]  /*ec70*/  ISETP.GE.U32.AND P0, PT, R19, UR6, PT ;  /* 0x0000000613007c0c */ /* 0x000fe4000bf06070 */
[----:B------:R0:W-:Y:S02]  /*ec80*/  STL [R1+0x84], R22 ;  /* 0x0000841601007387 */ /* 0x0001e40000100800 */
[----:B------:R-:W-:-:S02]  /*ec90*/  ISETP.GE.U32.AND.EX P0, PT, R22, UR7, PT, P0 ;  /* 0x0000000716007c0c */ /* 0x000fc4000bf06100 */
[----:B------:R0:W-:Y:S04]  /*eca0*/  STL [R1+0x8c], R4 ;  /* 0x00008c0401007387 */ /* 0x0001e80000100800 */
[----:B------:R0:W-:Y:S04]  /*ecb0*/  STL [R1+0x7c], R2 ;  /* 0x00007c0201007387 */ /* 0x0001e80000100800 */
[----:B------:R0:W-:Y:S03]  /*ecc0*/  STL [R1+0x90], R3 ;  /* 0x0000900301007387 */ /* 0x0001e60000100800 */
[----:B------:R-:W-:Y:S05]  /*ecd0*/  @P0 BRA `(.L_x_299) ;  /* 0x0000000400740947 */ /* 0x000fea0003800000 */
[----:B------:R-:W2:Y:S01]  /*ece0*/  S2R R14, SR_CTAID.X ;  /* 0x00000000000e7919 */ /* 0x000ea20000002500 */
[----:B------:R-:W3:Y:S01]  /*ecf0*/  LDC.64 R8, c[0x0][0x628] ;  /* 0x00018a00ff087b82 */ /* 0x000ee20000000a00 */
[----:B------:R-:W-:Y:S01]  /*ed00*/  ULDC UR6, c[0x0][0x150] ;  /* 0x0000540000067ab9 */ /* 0x000fe20000000800 */
[----:B------:R-:W-:Y:S01]  /*ed10*/  IMAD.MOV.U32 R6, RZ, RZ, R19 ;  /* 0x000000ffff067224 */ /* 0x000fe200078e0013 */
[----:B------:R-:W0:Y:S01]  /*ed20*/  S2R R16, SR_CTAID.Y ;  /* 0x0000000000107919 */ /* 0x000e220000002600 */
[----:B------:R-:W-:-:S04]  /*ed30*/  IMAD.MOV.U32 R7, RZ, RZ, R22 ;  /* 0x000000ffff077224 */ /* 0x000fc800078e0016 */
[----:B------:R-:W0:Y:S08]  /*ed40*/  LDC R17, c[0x0][0x144] ;  /* 0x00005100ff117b82 */ /* 0x000e300000000800 */
[----:B------:R-:W0:Y:S08]  /*ed50*/  LDC R10, c[0x0][0x630] ;  /* 0x00018c00ff0a7b82 */ /* 0x000e300000000800 */
[----:B------:R-:W0:Y:S01]  /*ed60*/  LDC.64 R12, c[0x0][0x620] ;  /* 0x00018800ff0c7b82 */ /* 0x000e220000000a00 */
[----:B---3--:R-:W-:-:S04]  /*ed70*/  ISETP.NE.U32.AND P0, PT, R8, RZ, PT ;  /* 0x000000ff0800720c */ /* 0x008fc80003f05070 */
[----:B------:R-:W-:Y:S02]  /*ed80*/  ISETP.NE.AND.EX P0, PT, R9, RZ, PT, P0 ;  /* 0x000000ff0900720c */ /* 0x000fe40003f05300 */
[----:B--2---:R-:W-:-:S05]  /*ed90*/  I2FP.F32.U32 R0, R14 ;  /* 0x0000000e00007245 */ /* 0x004fca0000201000 */
[----:B------:R-:W-:-:S04]  /*eda0*/  FMUL R0, R0, UR6 ;  /* 0x0000000600007c20 */ /* 0x000fc80008400000 */
[----:B------:R2:W3:Y:S02]  /*edb0*/  F2I.U32.TRUNC.NTZ R15, R0 ;  /* 0x00000000000f7305 */ /* 0x0004e4000020f000 */
[----:B------:R-:W-:Y:S05]  /*edc0*/  @!P0 BRA `(.L_x_300) ;  /* 0x0000000000288947 */ /* 0x000fea0003800000 */
[----:B--2---:R-:W2:Y:S02]  /*edd0*/  LDC R0, c[0x0][0x634] ;  /* 0x00018d00ff007b82 */ /* 0x004ea40000000800 */
[----:B--2---:R-:W-:-:S05]  /*ede0*/  IADD3 R7, P0, R19, R0, RZ ;  /* 0x0000000013077210 */ /* 0x004fca0007f1e0ff */
[----:B------:R-:W-:-:S04]  /*edf0*/  IMAD.X R11, RZ, RZ, R22, P0 ;  /* 0x000000ffff0b7224 */ /* 0x000fc800000e0616 */
[----:B0-----:R-:W-:-:S04]  /*ee00*/  IMAD.WIDE.U32 R2, R11, R8, RZ ;  /* 0x000000080b027225 */ /* 0x001fc800078e00ff */
[----:B------:R-:W-:-:S04]  /*ee10*/  IMAD.WIDE.U32 R4, P0, R7, R9, R2 ;  /* 0x0000000907047225 */ /* 0x000fc80007800002 */
[----:B------:R-:W-:-:S04]  /*ee20*/  IMAD.WIDE.U32 R2, R7, R8, RZ ;  /* 0x0000000807027225 */ /* 0x000fc800078e00ff */
[----:B------:R-:W-:Y:S01]  /*ee30*/  IMAD.X R7, RZ, RZ, RZ, P0 ;  /* 0x000000ffff077224 */ /* 0x000fe200000e06ff */
[----:B------:R-:W-:Y:S01]  /*ee40*/  IADD3 RZ, P0, R3, R4, RZ ;  /* 0x0000000403ff7210 */ /* 0x000fe20007f1e0ff */
[----:B------:R-:W-:-:S04]  /*ee50*/  IMAD.MOV.U32 R6, RZ, RZ, R5 ;  /* 0x000000ffff067224 */ /* 0x000fc800078e0005 */
[----:B------:R-:W-:-:S08]  /*ee60*/  IMAD.WIDE.U32.X R6, R11, R9, R6, P0 ;  /* 0x000000090b067225 */ /* 0x000fd000000e0406 */
.L_x_300:
[-CC-:B0-----:R-:W-:Y:S01]  /*ee70*/  SHF.R.U64 R11, R6, R10.reuse, R7.reuse ;  /* 0x0000000a060b7219 */ /* 0x181fe20000001207 */
[----:B------:R-:W0:Y:S01]  /*ee80*/  LDC.64 R20, c[0x0][0x640] ;  /* 0x00019000ff147b82 */ /* 0x000e220000000a00 */
[----:B--2---:R-:W-:Y:S01]  /*ee90*/  SHF.R.U32.HI R0, RZ, R10, R7 ;  /* 0x0000000aff007219 */ /* 0x004fe20000011607 */
[----:B------:R-:W-:Y:S01]  /*eea0*/  IMAD.MOV.U32 R2, RZ, RZ, R19 ;  /* 0x000000ffff027224 */ /* 0x000fe200078e0013 */
[----:B------:R-:W-:Y:S01]  /*eeb0*/  IADD3 R5, P0, RZ, -R11, RZ ;  /* 0x8000000bff057210 */ /* 0x000fe20007f1e0ff */
[----:B---3--:R-:W-:Y:S01]  /*eec0*/  IMAD.MOV R15, RZ, RZ, -R15 ;  /* 0x000000ffff0f7224 */ /* 0x008fe200078e0a0f */
[----:B------:R-:W-:Y:S01]  /*eed0*/  ULDC UR6, c[0x0][0x154] ;  /* 0x0000550000067ab9 */ /* 0x000fe20000000800 */
[----:B------:R-:W-:Y:S02]  /*eee0*/  IMAD.MOV.U32 R7, RZ, RZ, 0x1 ;  /* 0x00000001ff077424 */ /* 0x000fe400078e00ff */
[----:B------:R-:W2:Y:S01]  /*eef0*/  LDC R4, c[0x0][0x618] ;  /* 0x00018600ff047b82 */ /* 0x000ea20000000800 */
[----:B------:R-:W-:-:S02]  /*ef00*/  IMAD.X R3, RZ, RZ, ~R0, P0 ;  /* 0x000000ffff037224 */ /* 0x000fc400000e0e00 */
[----:B------:R-:W-:Y:S02]  /*ef10*/  IMAD R17, R17, R15, R14 ;  /* 0x0000000f11117224 */ /* 0x000fe400078e020e */
[-C--:B------:R-:W-:Y:S02]  /*ef20*/  IMAD R0, R3, R12.reuse, RZ ;  /* 0x0000000c03007224 */ /* 0x080fe400078e02ff */
[----:B------:R-:W-:Y:S01]  /*ef30*/  IMAD.MOV.U32 R3, RZ, RZ, R22 ;  /* 0x000000ffff037224 */ /* 0x000fe200078e0016 */
[----:B------:R-:W3:Y:S01]  /*ef40*/  LDC R6, c[0x0][0x608] ;  /* 0x00018200ff067b82 */ /* 0x000ee20000000800 */
[----:B------:R-:W-:-:S04]  /*ef50*/  IMAD.WIDE.U32 R2, R5, R12, R2 ;  /* 0x0000000c05027225 */ /* 0x000fc800078e0002 */
[----:B------:R-:W-:-:S03]  /*ef60*/  IMAD R5, R5, R13, R0 ;  /* 0x0000000d05057224 */ /* 0x000fc600078e0200 */
[----:B------:R-:W5:Y:S01]  /*ef70*/  LDC R18, c[0x0][0x658] ;  /* 0x00019600ff127b82 */ /* 0x000f620000000800 */
[----:B------:R-:W-:Y:S01]  /*ef80*/  I2FP.F32.U32 R0, R16 ;  /* 0x0000001000007245 */ /* 0x000fe20000201000 */
[----:B------:R-:W-:Y:S01]  /*ef90*/  IMAD.IADD R3, R3, 0x1, R5 ;  /* 0x0000000103037824 */ /* 0x000fe200078e0205 */
[----:B0-----:R-:W-:Y:S01]  /*efa0*/  ISETP.NE.U32.AND P0, PT, R20, RZ, PT ;  /* 0x000000ff1400720c */ /* 0x001fe20003f05070 */
[----:B------:R-:W-:Y:S02]  /*efb0*/  IMAD.MOV.U32 R5, RZ, RZ, -0x1 ;  /* 0xffffffffff057424 */ /* 0x000fe400078e00ff */
[----:B------:R-:W-:Y:S02]  /*efc0*/  FMUL R0, R0, UR6 ;  /* 0x0000000600007c20 */ /* 0x000fe40008400000 */
[----:B------:R-:W0:Y:S01]  /*efd0*/  LDC R15, c[0x0][0x148] ;  /* 0x00005200ff0f7b82 */ /* 0x000e220000000800 */
[----:B--2---:R-:W-:Y:S01]  /*efe0*/  SHF.R.U64 R10, R2, R4, R3 ;  /* 0x00000004020a7219 */ /* 0x004fe20000001203 */
[----:B------:R2:W0:Y:S01]  /*eff0*/  F2I.U32.TRUNC.NTZ R13, R0 ;  /* 0x00000000000d7305 */ /* 0x000422000020f000 */
[----:B------:R-:W-:-:S02]  /*f000*/  ISETP.NE.AND.EX P0, PT, R21, RZ, PT, P0 ;  /* 0x000000ff1500720c */ /* 0x000fc40003f05300 */
[----:B------:R-:W-:-:S03]  /*f010*/  SHF.R.U32.HI R3, RZ, R4, R3 ;  /* 0x00000004ff037219 */ /* 0x000fc60000011603 */
[----:B------:R-:W0:Y:S01]  /*f020*/  LDC R14, c[0x0][0x600] ;  /* 0x00018000ff0e7b82 */ /* 0x000e220000000800 */
[-CC-:B---3--:R-:W-:Y:S02]  /*f030*/  SHF.R.U64 R8, R10, R6.reuse, R3.reuse ;  /* 0x000000060a087219 */ /* 0x188fe40000001203 */
[----:B------:R-:W-:-:S05]  /*f040*/  SHF.R.U32.HI R3, RZ, R6, R3 ;  /* 0x00000006ff037219 */ /* 0x000fca0000011603 */
[----:B------:R-:W3:Y:S01]  /*f050*/  LDC R22, c[0x0][0x648] ;  /* 0x00019200ff167b82 */ /* 0x000ee20000000800 */
[-CC-:B-----5:R-:W-:Y:S02]  /*f060*/  SHF.R.U64 R12, R8, R18.reuse, R3.reuse ;  /* 0x00000012080c7219 */ /* 0x1a0fe40000001203 */
[-C--:B------:R-:W-:Y:S02]  /*f070*/  SHF.L.U32 R5, R5, R18.reuse, RZ ;  /* 0x0000001205057219 */ /* 0x080fe400000006ff */
[-C--:B------:R-:W-:Y:S01]  /*f080*/  SHF.R.U32.HI R3, RZ, R18.reuse, R3 ;  /* 0x00000012ff037219 */ /* 0x080fe20000011603 */
[----:B------:R-:W-:Y:S01]  /*f090*/  IMAD.MOV.U32 R2, RZ, RZ, R12 ;  /* 0x000000ffff027224 */ /* 0x000fe200078e000c */
[----:B------:R-:W-:Y:S01]  /*f0a0*/  SHF.L.U32 R18, R7, R18, RZ ;  /* 0x0000001207127219 */ /* 0x000fe200000006ff */
[----:B------:R-:W0:Y:S01]  /*f0b0*/  LDC R23, c[0x0][0x638] ;  /* 0x00018e00ff177b82 */ /* 0x000e220000000800 */
[----:B------:R-:W-:-:S07]  /*f0c0*/  LOP3.LUT R19, RZ, R5, RZ, 0x33, !PT ;  /* 0x00000005ff137212 */ /* 0x000fce00078e33ff */
[----:B------:R-:W0:Y:S01]  /*f0d0*/  LDC R24, c[0x0][0x610] ;  /* 0x00018400ff187b82 */ /* 0x000e220000000800 */
[----:B--2---:R-:W-:Y:S05]  /*f0e0*/  @!P0 BRA `(.L_x_301) ;  /* 0x0000000000288947 */ /* 0x004fea0003800000 */
[----:B------:R-:W2:Y:S02]  /*f0f0*/  LDC R7, c[0x0][0x64c] ;  /* 0x00019300ff077b82 */ /* 0x000ea40000000800 */
[----:B--2---:R-:W-:-:S05]  /*f100*/  IADD3 R7, P0, R12, R7, RZ ;  /* 0x000000070c077210 */ /* 0x004fca0007f1e0ff */
        /* <DEDUP_REMOVED lines=8> */
.L_x_301:
[----:B---3--:R-:W-:Y:S01]  /*f190*/  SHF.R.U64 R0, R2, R22, R3 ;  /* 0x0000001602007219 */ /* 0x008fe20000001203 */
[----:B0-----:R-:W-:Y:S01]  /*f1a0*/  VIADD R7, R14, 0xffffffff ;  /* 0xffffffff0e077836 */ /* 0x001fe20000000000 */
[----:B------:R-:W-:Y:S01]  /*f1b0*/  LOP3.LUT R5, R8, R19, RZ, 0xc0, !PT ;  /* 0x0000001308057212 */ /* 0x000fe200078ec0ff */
[----:B------:R-:W-:Y:S02]  /*f1c0*/  IMAD.MOV R13, RZ, RZ, -R13 ;  /* 0x000000ffff0d7224 */ /* 0x000fe400078e0a0d */
[----:B------:R-:W-:Y:S02]  /*f1d0*/  IMAD.MOV R3, RZ, RZ, -R0 ;  /* 0x000000ffff037224 */ /* 0x000fe400078e0a00 */
[----:B------:R-:W-:Y:S01]  /*f1e0*/  IMAD R2, R18, R0, R5 ;  /* 0x0000000012027224 */ /* 0x000fe200078e0205 */
[----:B------:R-:W-:Y:S01]  /*f1f0*/  LOP3.LUT R5, R10, R7, RZ, 0xc0, !PT ;  /* 0x000000070a057212 */ /* 0x000fe200078ec0ff */
[----:B------:R-:W-:Y:S02]  /*f200*/  @P2 IMAD R17, R15, R13, R16 ;  /* 0x0000000d0f112224 */ /* 0x000fe400078e0210 */
[----:B------:R-:W-:-:S02]  /*f210*/  IMAD R0, R3, R23, R12 ;  /* 0x0000001703007224 */ /* 0x000fc400078e020c */
[----:B------:R-:W-:Y:S02]  /*f220*/  IMAD.MOV.U32 R4, RZ, RZ, 0x1 ;  /* 0x00000001ff047424 */ /* 0x000fe400078e00ff */
[----:B------:R-:W-:Y:S02]  /*f230*/  IMAD R2, R2, R24, R17 ;  /* 0x0000001802027224 */ /* 0x000fe400078e0211 */
[----:B------:R-:W-:Y:S01]  /*f240*/  IMAD R3, R0, R14, R5 ;  /* 0x0000000e00037224 */ /* 0x000fe200078e0205 */
[----:B------:R-:W-:-:S04]  /*f250*/  PRMT R0, R4, 0x7610, R0 ;  /* 0x0000761004007816 */ /* 0x000fc80000000000 */
[----:B------:R-:W-:Y:S02]  /*f260*/  SEL R4, R3, R2, !P2 ;  /* 0x0000000203047207 */ /* 0x000fe40005000000 */
[----:B------:R-:W-:-:S03]  /*f270*/  SEL R2, R2, R3, !P2 ;  /* 0x0000000302027207 */ /* 0x000fc60005000000 */
[----:B------:R2:W-:Y:S04]  /*f280*/  STL [R1+0x90], R4 ;  /* 0x0000900401007387 */ /* 0x0005e80000100800 */
[----:B------:R2:W-:Y:S04]  /*f290*/  STL [R1+0x7c], R11 ;  /* 0x00007c0b01007387 */ /* 0x0005e80000100800 */
[----:B------:R2:W-:Y:S02]  /*f2a0*/  STL [R1+0x8c], R2 ;  /* 0x00008c0201007387 */ /* 0x0005e40000100800 */
.L_x_299:
[----:B------:R-:W-:Y:S01]  /*f2b0*/  LOP3.LUT P0, RZ, R0, 0xff, RZ, 0xc0, !PT ;  /* 0x000000ff00ff7812 */ /* 0x000fe2000780c0ff */
[----:B------:R-:W-:-:S12]  /*f2c0*/  ULOP3.LUT UR30, UR30, 0x1, URZ, 0x3c, !UPT ;  /* 0x000000011e1e7892 */ /* 0x000fd8000f8e3c3f */
[----:B------:R-:W-:Y:S05]  /*f2d0*/  @P0 BRA `(.L_x_302) ;  /* 0xffffff2400d00947 */ /* 0x000fea000383ffff */
[----:B------:R-:W-:Y:S05]  /*f2e0*/  EXIT ;  /* 0x000000000000794d */ /* 0x000fea0003800000 */
.L_x_18:
[----:B------:R-:W-:-:S08]  /*f2f0*/  ISETP.NE.AND P0, PT, RZ, UR6, PT ;  /* 0x00000006ff007c0c */ /* 0x000fd0000bf05270 */
[----:B0123--:R-:W0:-:S00]  /*f300*/  USETMAXREG.DEALLOC.CTAPOOL 0x28 ;  /* 0x00000028000079c8 */ /* 0x00fe0000080e0500 */
[----:B------:R-:W-:Y:S05]  /*f310*/  @P0 EXIT ;  /* 0x000000000000094d */ /* 0x000fea0003800000 */
[----:B0-----:R-:W-:Y:S01]  /*f320*/  LOP3.LUT P0, RZ, R0, 0xff, RZ, 0xc0, !PT ;  /* 0x000000ff00ff7812 */ /* 0x001fe2000780c0ff */
[----:B------:R-:W-:Y:S02]  /*f330*/  IMAD.MOV.U32 R0, RZ, RZ, 0x1 ;  /* 0x00000001ff007424 */ /* 0x000fe400078e00ff */
[----:B------:R-:W-:-:S10]  /*f340*/  IMAD.MOV.U32 R8, RZ, RZ, RZ ;  /* 0x000000ffff087224 */ /* 0x000fd400078e00ff */
[----:B------:R-:W-:Y:S05]  /*f350*/  @!P0 BRA `(.L_x_303) ;  /* 0x0000000c00988947 */ /* 0x000fea0003800000 */
[----:B------:R-:W0:Y:S01]  /*f360*/  S2UR UR5, SR_CgaCtaId ;  /* 0x00000000000579c3 */ /* 0x000e220000008800 */
[----:B------:R-:W-:Y:S01]  /*f370*/  UMOV UR7, 0x1 ;  /* 0x0000000100077882 */ /* 0x000fe20000000000 */
[----:B------:R-:W-:Y:S01]  /*f380*/  LOP3.LUT P0, RZ, R2, 0x1f, RZ, 0xc0, !PT ;  /* 0x0000001f02ff7812 */ /* 0x000fe2000780c0ff */
[----:B------:R-:W-:Y:S01]  /*f390*/  ULDC UR17, c[0x0][0x658] ;  /* 0x0001960000117ab9 */ /* 0x000fe20000000800 */
[----:B------:R-:W-:Y:S01]  /*f3a0*/  UMOV UR6, 0xffffffff ;  /* 0xffffffff00067882 */ /* 0x000fe20000000000 */
[----:B------:R-:W-:Y:S01]  /*f3b0*/  BSSY B0, `(.L_x_303) ;  /* 0x00000e0000007945 */ /* 0x000fe20003800000 */
[----:B------:R-:W-:Y:S01]  /*f3c0*/  USHF.L.U32 UR6, UR6, UR17, URZ ;  /* 0x0000001106067299 */ /* 0x000fe2000800063f */
[C---:B------:R-:W-:Y:S01]  /*f3d0*/  ISETP.NE.AND P3, PT, R3.reuse, RZ, PT ;  /* 0x000000ff0300720c */ /* 0x040fe20003f65270 */
[----:B------:R-:W-:Y:S01]  /*f3e0*/  IMAD.MOV.U32 R9, RZ, RZ, 0x1 ;  /* 0x00000001ff097424 */ /* 0x000fe200078e00ff */
[----:B------:R-:W-:Y:S01]  /*f3f0*/  ISETP.NE.OR P0, PT, R3, RZ, !P0 ;  /* 0x000000ff0300720c */ /* 0x000fe20004705670 */
[----:B------:R-:W-:Y:S01]  /*f400*/  IMAD.MOV.U32 R0, RZ, RZ, 0x1 ;  /* 0x00000001ff007424 */ /* 0x000fe200078e00ff */
[----:B------:R-:W-:Y:S01]  /*f410*/  ULDC UR16, c[0x0][0x600] ;  /* 0x0001800000107ab9 */ /* 0x000fe20000000800 */
[----:B------:R-:W-:Y:S01]  /*f420*/  IMAD.MOV.U32 R8, RZ, RZ, RZ ;  /* 0x000000ffff087224 */ /* 0x000fe200078e00ff */
[----:B------:R-:W-:Y:S01]  /*f430*/  UMOV UR24, 0x5 ;  /* 0x0000000500187882 */ /* 0x000fe20000000000 */
[----:B------:R-:W-:-:S02]  /*f440*/  UIADD3 UR35, UR14, 0x1, URZ ;  /* 0x000000010e237890 */ /* 0x000fc4000fffe03f */
[----:B------:R-:W-:Y:S02]  /*f450*/  ULOP3.LUT UR34, UR13, 0x2, URZ, 0xfc, !UPT ;  /* 0x000000020d227892 */ /* 0x000fe4000f8efc3f */
[----:B------:R-:W-:Y:S02]  /*f460*/  UIADD3 UR16, UR16, -0x1, URZ ;  /* 0xffffffff10107890 */ /* 0x000fe4000fffe03f */
[----:B------:R-:W-:Y:S02]  /*f470*/  USHF.L.U32 UR17, UR7, UR17, URZ ;  /* 0x0000001107117299 */ /* 0x000fe4000800063f */
[----:B------:R-:W-:Y:S02]  /*f480*/  ULOP3.LUT UR20, URZ, UR6, URZ, 0x33, !UPT ;  /* 0x000000063f147292 */ /* 0x000fe4000f8e333f */
[----:B0-----:R-:W-:Y:S02]  /*f490*/  ULOP3.LUT UR4, UR5, 0x1, URZ, 0xc0, !UPT ;  /* 0x0000000105047892 */ /* 0x001fe4000f8ec03f */
[----:B------:R-:W-:-:S02]  /*f4a0*/  USHF.R.U32.HI UR29, URZ, 0x1, UR5 ;  /* 0x000000013f1d7899 */ /* 0x000fc40008011605 */
[----:B------:R-:W-:Y:S02]  /*f4b0*/  USHF.L.U32 UR18, UR5, 0x7, URZ ;  /* 0x0000000705127899 */ /* 0x000fe4000800063f */
[----:B------:R-:W-:Y:S02]  /*f4c0*/  USHF.L.U32 UR19, UR5, 0xc, URZ ;  /* 0x0000000c05137899 */ /* 0x000fe4000800063f */
[----:B------:R-:W-:Y:S02]  /*f4d0*/  ULOP3.LUT UR5, UR5, 0xfffffffe, URZ, 0xc0, !UPT ;  /* 0xfffffffe05057892 */ /* 0x000fe4000f8ec03f */
[----:B------:R-:W-:Y:S02]  /*f4e0*/  UISETP.GT.U32.AND UP0, UPT, UR4, 0xffff, UPT ;  /* 0x0000ffff0400788c */ /* 0x000fe4000bf04070 */
[----:B------:R-:W-:Y:S02]  /*f4f0*/  USHF.L.U32 UR21, UR7, UR5, URZ ;  /* 0x0000000507157299 */ /* 0x000fe4000800063f */
[----:B------:R-:W-:-:S02]  /*f500*/  ULOP3.LUT UR5, UR5, 0x1, URZ, 0xfc, !UPT ;  /* 0x0000000105057892 */ /* 0x000fc4000f8efc3f */
[----:B------:R-:W-:Y:S02]  /*f510*/  USEL UR4, UR4, 0xffff, !UP0 ;  /* 0x0000ffff04047887 */ /* 0x000fe4000c000000 */
[----:B------:R-:W-:Y:S02]  /*f520*/  USHF.L.U32 UR5, UR7, UR5, URZ ;  /* 0x0000000507057299 */ /* 0x000fe4000800063f */
[----:B------:R-:W-:Y:S02]  /*f530*/  ULOP3.LUT UR4, UR4, 0xffff, URZ, 0xc0, !UPT ;  /* 0x0000ffff04047892 */ /* 0x000fe4000f8ec03f */
[----:B------:R-:W-:Y:S02]  /*f540*/  ULOP3.LUT UR18, UR18, 0x80, URZ, 0xc0, !UPT ;  /* 0x0000008012127892 */ /* 0x000fe4000f8ec03f */
[----:B------:R-:W-:Y:S02]  /*f550*/  ULOP3.LUT UR19, UR19, 0x1000, URZ, 0xc0, !UPT ;  /* 0x0000100013137892 */ /* 0x000fe4000f8ec03f */
[----:B------:R-:W-:-:S02]  /*f560*/  ULOP3.LUT UR21, UR21, UR5, URZ, 0xfc, !UPT ;  /* 0x0000000515157292 */ /* 0x000fc4000f8efc3f */
[----:B------:R-:W-:Y:S01]  /*f570*/  USHF.L.U32 UR24, UR24, UR4, URZ ;  /* 0x0000000418187299 */ /* 0x000fe2000800063f */
[----:B------:R-:W-:-:S11]  /*f580*/  ULDC.64 UR30, c[0x0][0x198] ;  /* 0x00006600001e7ab9 */ /* 0x000fd60000000a00 */
.L_x_315:
[----:B------:R-:W-:-:S03]  /*f590*/  UMOV UR4, 0xffffffff ;  /* 0xffffffff00047882 */ /* 0x000fc60000000000 */
[----:B01----:R-:W-:Y:S05]  /*f5a0*/  BRA.DIV UR4, `(.L_x_304) ;  /* 0x0000001a04b87947 */ /* 0x003fea000b800000 */
[----:B------:R-:W-:-:S13]  /*f5b0*/  ELECT P1, URZ, PT ;  /* 0x00000000003f782f */ /* 0x000fda0003820000 */
.L_x_346:
[----:B------:R-:W0:Y:S01]  /*f5c0*/  LDC R2, c[0x0][0x28c] ;  /* 0x0000a300ff027b82 */ /* 0x000e220000000800 */
[----:B------:R-:W-:Y:S01]  /*f5d0*/  BSSY B1, `(.L_x_305) ;  /* 0x0000040000017945 */ /* 0x000fe20003800000 */
[----:B0-----:R-:W-:-:S13]  /*f5e0*/  ISETP.LT.OR P1, PT, R2, 0x1, !P1 ;  /* 0x000000010200780c */ /* 0x001fda0004f21670 */
[----:B------:R-:W-:Y:S05]  /*f5f0*/  @P1 BRA `(.L_x_306) ;  /* 0x0000000000f41947 */ /* 0x000fea0003800000 */
[----:B------:R-:W2:Y:S04]  /*f600*/  LDL.LU R4, [R1+0x90] ;  /* 0x0000900001047983 */ /* 0x000ea80000300800 */
[----:B------:R-:W3:Y:S01]  /*f610*/  LDL.LU R3, [R1+0x8c] ;  /* 0x00008c0001037983 */ /* 0x000ee20000300800 */
[----:B------:R-:W-:Y:S02]  /*f620*/  IMAD.MOV.U32 R12, RZ, RZ, RZ ;  /* 0x000000ffff0c7224 */ /* 0x000fe400078e00ff */
[----:B------:R-:W-:Y:S02]  /*f630*/  IMAD.U32 R13, RZ, RZ, UR35 ;  /* 0x00000023ff0d7e24 */ /* 0x000fe4000f8e00ff */
[----:B------:R-:W-:Y:S01]  /*f640*/  IMAD.MOV.U32 R2, RZ, RZ, R0 ;  /* 0x000000ffff027224 */ /* 0x000fe200078e0000 */
[----:B--2---:R-:W-:-:S02]  /*f650*/  LEA R6, R4, UR18, 0x8 ;  /* 0x0000001204067c11 */ /* 0x004fc4000f8e40ff */
[----:B---3--:R-:W-:Y:S01]  /*f660*/  LEA R4, R3, UR29, 0x1 ;  /* 0x0000001d03047c11 */ /* 0x008fe2000f8e08ff */
[----:B------:R-:W-:-:S04]  /*f670*/  IMAD.MOV.U32 R3, RZ, RZ, R8 ;  /* 0x000000ffff037224 */ /* 0x000fc800078e0008 */
[----:B------:R-:W-:-:S07]  /*f680*/  IMAD.SHL.U32 R7, R4, 0x20, RZ ;  /* 0x0000002004077824 */ /* 0x000fce00078e00ff */
.L_x_310:
[----:B------:R-:W0:Y:S01]  /*f690*/  S2R R5, SR_CgaCtaId ;  /* 0x0000000000057919 */ /* 0x000e220000008800 */
[----:B------:R-:W-:-:S04]  /*f6a0*/  MOV R4, 0x400 ;  /* 0x0000040000047802 */ /* 0x000fc80000000f00 */
[----:B0-----:R-:W-:Y:S02]  /*f6b0*/  LEA R10, R5, R4, 0x18 ;  /* 0x00000004050a7211 */ /* 0x001fe400078ec0ff */
[----:B------:R-:W-:Y:S01]  /*f6c0*/  SHF.L.U32 R4, R2, 0x1f, RZ ;  /* 0x0000001f02047819 */ /* 0x000fe200000006ff */
[----:B------:R-:W0:Y:S02]  /*f6d0*/  @!P3 LDC R5, c[0x0][0x500] ;  /* 0x00014000ff05bb82 */ /* 0x000e240000000800 */
[----:B------:R-:W-:-:S04]  /*f6e0*/  IMAD R11, R3, 0x8, R10 ;  /* 0x00000008030b7824 */ /* 0x000fc800078e020a */
[----:B------:R-:W1:Y:S02]  /*f6f0*/  SYNCS.PHASECHK.TRANS64.TRYWAIT P1, [R11+URZ+0xb0], R4 ;  /* 0x0000b0040b0075a7 */ /* 0x000e64000802017f */
[----:B-1----:R-:W-:Y:S05]  /*f700*/  @!P1 BRA `(.L_x_307) ;  /* 0x0000001800809947 */ /* 0x002fea0003800000 */
.L_x_347:
[----:B------:R-:W-:Y:S01]  /*f710*/  UPRMT UR4, UR34, 0x9910, URZ ;  /* 0x0000991022047896 */ /* 0x000fe2000800003f */
[----:B0-----:R0:W-:Y:S03]  /*f720*/  @!P3 SYNCS.ARRIVE.TRANS64 RZ, [R11+URZ], R5 ;  /* 0x000000050bffb9a7 */ /* 0x0011e6000800003f */
[----:B------:R-:W-:-:S06]  /*f730*/  UISETP.NE.AND UP0, UPT, UR4, 0x2, UPT ;  /* 0x000000020400788c */ /* 0x000fcc000bf05270 */
[----:B------:R-:W-:-:S13]  /*f740*/  PLOP3.LUT P1, PT, PT, PT, UP0, 0x80, 0x0 ;  /* 0x000000000000781c */ /* 0x000fda0003f2f008 */
[----:B0-----:R-:W-:Y:S05]  /*f750*/  @P1 BRA `(.L_x_308) ;  /* 0x0000000000041947 */ /* 0x001fea0003800000 */
[----:B------:R-:W-:Y:S01]  /*f760*/  BPT.TRAP 0x1 ;  /* 0x000000040000795c */ /* 0x000fe20000300000 */
.L_x_308:
[----:B------:R-:W-:Y:S05]  /*f770*/  @P0 BRA `(.L_x_309) ;  /* 0x0000000000040947 */ /* 0x000fea0003800000 */
[----:B------:R-:W-:Y:S01]  /*f780*/  BPT.TRAP 0x1 ;  /* 0x000000040000795c */ /* 0x000fe20000300000 */
.L_x_309:
[----:B------:R-:W2:Y:S01]  /*f790*/  LDL R5, [R1+0x7c] ;  /* 0x00007c0001057983 */ /* 0x000ea20000100800 */
[----:B-1----:R-:W-:Y:S01]  /*f7a0*/  LEA R4, R3, UR29, 0x1 ;  /* 0x0000001d03047c11 */ /* 0x002fe2000f8e08ff */
[----:B------:R-:W-:Y:S01]  /*f7b0*/  VIADD R13, R13, 0xffffffff ;  /* 0xffffffff0d0d7836 */ /* 0x000fe20000000000 */
[----:B------:R-:W-:Y:S01]  /*f7c0*/  R2UR UR8, R3 ;  /* 0x00000000030872ca */ /* 0x000fe200000e0000 */
[----:B------:R-:W-:Y:S01]  /*f7d0*/  UIADD3 UR4, UP0, UR30, 0xf0, URZ ;  /* 0x000000f01e047890 */ /* 0x000fe2000ff1e03f */
[----:B------:R-:W-:Y:S01]  /*f7e0*/  R2UR UR27, R10 ;  /* 0x000000000a1b72ca */ /* 0x000fe200000e0000 */
[----:B------:R-:W-:Y:S01]  /*f7f0*/  IMAD.U32 R4, R4, 0x400, R10 ;  /* 0x0000040004047824 */ /* 0x000fe200078e000a */
[----:B------:R-:W-:Y:S01]  /*f800*/  R2UR UR9, R11 ;  /* 0x000000000b0972ca */ /* 0x000fe200000e0000 */
[----:B------:R-:W-:Y:S01]  /*f810*/  UIADD3 UR32, UP1, UR30, 0x1f0, URZ ;  /* 0x000001f01e207890 */ /* 0x000fe2000ff3e03f */
[----:B------:R-:W-:Y:S01]  /*f820*/  R2UR UR11, R7 ;  /* 0x00000000070b72ca */ /* 0x000fe200000e0000 */
[----:B------:R-:W-:Y:S01]  /*f830*/  UPRMT UR25, URZ, 0x5410, UR24 ;  /* 0x000054103f197896 */ /* 0x000fe20008000018 */
[----:B------:R-:W-:Y:S01]  /*f840*/  R2UR UR5, R4 ;  /* 0x00000000040572ca */ /* 0x000fe200000e0000 */
[----:B------:R-:W-:Y:S01]  /*f850*/  VIADD R3, R3, 0x1 ;  /* 0x0000000103037836 */ /* 0x000fe20000000000 */
[----:B------:R-:W-:Y:S01]  /*f860*/  R2UR UR10, R12 ;  /* 0x000000000c0a72ca */ /* 0x000fe200000e0000 */
[----:B------:R-:W-:Y:S01]  /*f870*/  UPRMT UR36, URZ, 0x5410, UR21 ;  /* 0x000054103f247896 */ /* 0x000fe20008000015 */
[----:B------:R-:W-:Y:S01]  /*f880*/  R2UR UR28, R6 ;  /* 0x00000000061c72ca */ /* 0x000fe200000e0000 */
[----:B------:R-:W-:Y:S01]  /*f890*/  ULEA UR8, UR8, UR19, 0xd ;  /* 0x0000001308087291 */ /* 0x000fe2000f8e683f */
[----:B------:R-:W-:Y:S01]  /*f8a0*/  ISETP.GT.AND P4, PT, R13, 0x1, PT ;  /* 0x000000010d00780c */ /* 0x000fe20003f84270 */
[----:B------:R-:W-:Y:S01]  /*f8b0*/  UIADD3.X UR33, URZ, UR31, URZ, UP1, !UPT ;  /* 0x0000001f3f217290 */ /* 0x000fe20008ffe43f */
[C---:B------:R-:W-:Y:S01]  /*f8c0*/  ISETP.NE.AND P1, PT, R3.reuse, 0x16, PT ;  /* 0x000000160300780c */ /* 0x040fe20003f25270 */
[----:B------:R-:W-:Y:S01]  /*f8d0*/  UIADD3 UR27, UR27, 0xb280, UR8 ;  /* 0x0000b2801b1b7890 */ /* 0x000fe2000fffe008 */
[----:B------:R-:W-:Y:S01]  /*f8e0*/  VIADD R12, R12, 0x20 ;  /* 0x000000200c0c7836 */ /* 0x000fe20000000000 */
[----:B------:R-:W-:Y:S01]  /*f8f0*/  UMOV UR6, 0x0 ;  /* 0x0000000000067882 */ /* 0x000fe20000000000 */
[----:B------:R-:W-:Y:S01]  /*f900*/  UMOV UR7, 0x10000000 ;  /* 0x1000000000077882 */ /* 0x000fe20000000000 */
[----:B------:R-:W-:Y:S01]  /*f910*/  UIADD3 UR26, UR5, 0x280, URZ ;  /* 0x00000280051a7890 */ /* 0x000fe2000fffe03f */
[----:B------:R-:W-:Y:S01]  /*f920*/  SEL R3, R3, RZ, P1 ;  /* 0x000000ff03037207 */ /* 0x000fe20000800000 */
[----:B------:R-:W-:-:S05]  /*f930*/  UIADD3.X UR5, URZ, UR31, URZ, UP0, !UPT ;  /* 0x0000001f3f057290 */ /* 0x000fca00087fe43f */
[----:B------:R-:W-:Y:S01]  /*f940*/  UMOV UR8, UR26 ;  /* 0x0000001a00087c82 */ /* 0x000fe20008000000 */
[----:B--2---:R-:W-:Y:S02]  /*f950*/  R2UR UR12, R5 ;  /* 0x00000000050c72ca */ /* 0x004fe400000e0000 */
[----:B------:R-:W-:-:S04]  /*f960*/  SEL R5, RZ, 0x1, P1 ;  /* 0x00000001ff057807 */ /* 0x000fc80000800000 */
[----:B------:R-:W-:-:S07]  /*f970*/  LOP3.LUT R2, R2, R5, RZ, 0x3c, !PT ;  /* 0x0000000502027212 */ /* 0x000fce00078e3cff */
[----:B------:R0:W-:Y:S02]  /*f980*/  UTMALDG.3D.MULTICAST [UR8], [UR4], UR25, desc[UR6] ;  /* 0x00000608040073b4 */ /* 0x0001e40008011819 */
[----:B0-----:R-:W-:Y:S01]  /*f990*/  UMOV UR8, UR27 ;  /* 0x0000001b00087c82 */ /* 0x001fe20008000000 */
[----:B------:R-:W-:Y:S02]  /*f9a0*/  UMOV UR11, UR28 ;  /* 0x0000001c000b7c82 */ /* 0x000fe40008000000 */
[----:B------:R0:W-:Y:S02]  /*f9b0*/  UTMALDG.3D.MULTICAST [UR8], [UR32], UR36, desc[UR6] ;  /* 0x00000608200073b4 */ /* 0x0001e40008011824 */
[----:B0-----:R-:W-:Y:S05]  /*f9c0*/  @P4 BRA `(.L_x_310) ;  /* 0xfffffffc00304947 */ /* 0x001fea000383ffff */
.L_x_306:
[----:B------:R-:W-:Y:S05]  /*f9d0*/  BSYNC B1 ;  /* 0x0000000000017941 */ /* 0x000fea0003800000 */
.L_x_305:
[----:B------:R-:W2:Y:S01]  /*f9e0*/  LDL.LU R15, [R1+0x84] ;  /* 0x00008400010f7983 */ /* 0x000ea20000300800 */
[----:B------:R-:W-:Y:S01]  /*f9f0*/  LOP3.LUT P5, RZ, R9, 0xff, RZ, 0xc0, !PT ;  /* 0x000000ff09ff7812 */ /* 0x000fe200078ac0ff */
[----:B------:R-:W-:Y:S01]  /*fa00*/  VIADD R8, R8, UR14 ;  /* 0x0000000e08087c36 */ /* 0x000fe20008000000 */
[----:B------:R-:W-:Y:S01]  /*fa10*/  UISETP.GE.U32.AND UP0, UPT, UR14, 0x16, UPT ;  /* 0x000000160e00788c */ /* 0x000fe2000bf06070 */
[----:B------:R-:W3:Y:S01]  /*fa20*/  LDL.LU R14, [R1+0x88] ;  /* 0x00008800010e7983 */ /* 0x000ee20000300800 */
[----:B------:R-:W-:Y:S01]  /*fa30*/  IMAD.U32 R5, RZ, RZ, UR14 ;  /* 0x0000000eff057e24 */ /* 0x000fe2000f8e00ff */
[----:B------:R-:W-:Y:S01]  /*fa40*/  ULDC.64 UR4, c[0x0][0x650] ;  /* 0x0001940000047ab9 */ /* 0x000fe20000000a00 */
[----:B------:R-:W-:Y:S01]  /*fa50*/  ISETP.GT.U32.AND P1, PT, R8, 0x15, PT ;  /* 0x000000150800780c */ /* 0x000fe20003f24070 */
[----:B------:R-:W-:Y:S01]  /*fa60*/  BSSY B1, `(.L_x_311) ;  /* 0x0000072000017945 */ /* 0x000fe20003800000 */
[----:B------:R-:W-:Y:S02]  /*fa70*/  PLOP3.LUT P4, PT, PT, PT, UP0, 0x80, 0x0 ;  /* 0x000000000000781c */ /* 0x000fe40003f8f008 */
[----:B------:R-:W-:-:S02]  /*fa80*/  ISETP.LT.U32.AND P1, PT, R5, 0x16, P1 ;  /* 0x000000160500780c */ /* 0x000fc40000f21070 */
[----:B------:R-:W-:Y:S01]  /*fa90*/  PRMT R9, RZ, 0x7610, R9 ;  /* 0x00007610ff097816 */ /* 0x000fe20000000009 */
[----:B------:R-:W0:Y:S01]  /*faa0*/  @P5 S2R R3, SR_CgaCtaId ;  /* 0x0000000000035919 */ /* 0x000e220000008800 */
[----:B------:R-:W-:-:S04]  /*fab0*/  @P5 MOV R2, 0x400 ;  /* 0x0000040000025802 */ /* 0x000fc80000000f00 */
[----:B0-----:R-:W-:Y:S01]  /*fac0*/  @P5 LEA R4, R3, R2, 0x18 ;  /* 0x0000000203045211 */ /* 0x001fe200078ec0ff */
[----:B------:R-:W-:-:S03]  /*fad0*/  IMAD.WIDE.U32 R2, R8, -0x45d1745d, RZ ;  /* 0xba2e8ba308027825 */ /* 0x000fc600078e00ff */
[----:B------:R0:W-:Y:S02]  /*fae0*/  @P5 SYNCS.ARRIVE.TRANS64.A1T0 RZ, [R4+URZ+0x198], RZ ;  /* 0x000198ff04ff59a7 */ /* 0x0001e4000810003f */
[----:B------:R-:W-:Y:S02]  /*faf0*/  SHF.R.U32.HI R5, RZ, 0x4, R3 ;  /* 0x00000004ff057819 */ /* 0x000fe40000011603 */
[----:B------:R-:W-:Y:S02]  /*fb00*/  SEL R3, RZ, 0x1, !P1 ;  /* 0x00000001ff037807 */ /* 0x000fe40004800000 */
[----:B------:R-:W-:Y:S01]  /*fb10*/  PRMT R2, RZ, 0x7610, R2 ;  /* 0x00007610ff027816 */ /* 0x000fe20000000002 */
[----:B------:R-:W-:Y:S01]  /*fb20*/  IMAD R8, R5, -0x16, R8 ;  /* 0xffffffea05087824 */ /* 0x000fe200078e0208 */
[----:B------:R-:W-:Y:S01]  /*fb30*/  LOP3.LUT R0, R0, R3, RZ, 0x3c, !PT ;  /* 0x0000000300007212 */ /* 0x000fe200078e3cff */
[----:B0-----:R-:W-:Y:S02]  /*fb40*/  IMAD.MOV.U32 R4, RZ, RZ, -0x1 ;  /* 0xffffffffff047424 */ /* 0x001fe400078e00ff */
[----:B------:R-:W-:Y:S01]  /*fb50*/  IMAD.MOV.U32 R3, RZ, RZ, -0x1 ;  /* 0xffffffffff037424 */ /* 0x000fe200078e00ff */
[----:B------:R-:W-:Y:S01]  /*fb60*/  @P4 LOP3.LUT R0, R0, 0x1, R5, 0x78, !PT ;  /* 0x0000000100004812 */ /* 0x000fe200078e7805 */
[----:B------:R-:W-:Y:S01]  /*fb70*/  IMAD.MOV.U32 R5, RZ, RZ, -0x1 ;  /* 0xffffffffff057424 */ /* 0x000fe200078e00ff */
[----:B---3--:R-:W-:-:S04]  /*fb80*/  IADD3 R14, P5, R14, UR22, RZ ;  /* 0x000000160e0e7c10 */ /* 0x008fc8000ffbe0ff */
[----:B--2---:R-:W-:Y:S01]  /*fb90*/  IADD3.X R15, R15, UR15, RZ, P5, !PT ;  /* 0x0000000f0f0f7c10 */ /* 0x004fe2000affe4ff */
[----:B------:R0:W-:Y:S01]  /*fba0*/  STL [R1+0x88], R14 ;  /* 0x0000880e01007387 */ /* 0x0001e20000100800 */
[----:B------:R-:W-:-:S03]  /*fbb0*/  ISETP.GE.U32.AND P1, PT, R14, UR4, PT ;  /* 0x000000040e007c0c */ /* 0x000fc6000bf26070 */
[----:B------:R0:W-:Y:S01]  /*fbc0*/  STL [R1+0x84], R15 ;  /* 0x0000840f01007387 */ /* 0x0001e20000100800 */
[----:B------:R-:W-:-:S03]  /*fbd0*/  ISETP.GE.U32.AND.EX P1, PT, R15, UR5, PT, P1 ;  /* 0x000000050f007c0c */ /* 0x000fc6000bf26110 */
[----:B------:R0:W-:Y:S04]  /*fbe0*/  STL [R1+0x8c], R5 ;  /* 0x00008c0501007387 */ /* 0x0001e80000100800 */
[----:B------:R0:W-:Y:S04]  /*fbf0*/  STL [R1+0x90], R4 ;  /* 0x0000900401007387 */ /* 0x0001e80000100800 */
[----:B------:R0:W-:Y:S02]  /*fc00*/  STL [R1+0x7c], R3 ;  /* 0x00007c0301007387 */ /* 0x0001e40000100800 */
[----:B------:R-:W-:Y:S05]  /*fc10*/  @P1 BRA `(.L_x_312) ;  /* 0x0000000400581947 */ /* 0x000fea0003800000 */
[----:B------:R-:W-:Y:S01]  /*fc20*/  ULDC.64 UR4, c[0x0][0x628] ;  /* 0x00018a0000047ab9 */ /* 0x000fe20000000a00 */
[----:B------:R-:W1:Y:S01]  /*fc30*/  S2R R12, SR_CTAID.X ;  /* 0x00000000000c7919 */ /* 0x000e620000002500 */
[----:B------:R-:W-:Y:S01]  /*fc40*/  ISETP.NE.U32.AND P1, PT, RZ, UR4, PT ;  /* 0x00000004ff007c0c */ /* 0x000fe2000bf25070 */
[----:B------:R-:W-:Y:S01]  /*fc50*/  ULDC UR7, c[0x0][0x630] ;  /* 0x00018c0000077ab9 */ /* 0x000fe20000000800 */
[----:B------:R-:W-:Y:S01]  /*fc60*/  IMAD.MOV.U32 R2, RZ, RZ, R14 ;  /* 0x000000ffff027224 */ /* 0x000fe200078e000e */
[----:B------:R-:W2:Y:S01]  /*fc70*/  S2R R10, SR_CTAID.Y ;  /* 0x00000000000a7919 */ /* 0x000ea20000002600 */
[----:B------:R-:W-:Y:S01]  /*fc80*/  ISETP.NE.AND.EX P1, PT, RZ, UR5, PT, P1 ;  /* 0x00000005ff007c0c */ /* 0x000fe2000bf25310 */
[----:B0-----:R-:W-:-:S12]  /*fc90*/  IMAD.MOV.U32 R3, RZ, RZ, R15 ;  /* 0x000000ffff037224 */ /* 0x001fd800078e000f */
[----:B------:R-:W-:Y:S05]  /*fca0*/  @!P1 BRA `(.L_x_313) ;  /* 0x0000000000289947 */ /* 0x000fea0003800000 */
[----:B------:R-:W-:Y:S02]  /*fcb0*/  ULDC UR6, c[0x0][0x634] ;  /* 0x00018d0000067ab9 */ /* 0x000fe40000000800 */
[----:B------:R-:W-:-:S05]  /*fcc0*/  IADD3 R7, P1, R14, UR6, RZ ;  /* 0x000000060e077c10 */ /* 0x000fca000ff3e0ff */
[----:B------:R-:W-:-:S04]  /*fcd0*/  IMAD.X R11, RZ, RZ, R15, P1 ;  /* 0x000000ffff0b7224 */ /* 0x000fc800008e060f */
[----:B------:R-:W-:-:S04]  /*fce0*/  IMAD.WIDE.U32 R4, R11, UR4, RZ ;  /* 0x000000040b047c25 */ /* 0x000fc8000f8e00ff */
[----:B------:R-:W-:-:S04]  /*fcf0*/  IMAD.WIDE.U32 R4, P1, R7, UR5, R4 ;  /* 0x0000000507047c25 */ /* 0x000fc8000f820004 */
[----:B------:R-:W-:-:S04]  /*fd00*/  IMAD.WIDE.U32 R6, R7, UR4, RZ ;  /* 0x0000000407067c25 */ /* 0x000fc8000f8e00ff */
[----:B------:R-:W-:Y:S01]  /*fd10*/  IMAD.X R3, RZ, RZ, RZ, P1 ;  /* 0x000000ffff037224 */ /* 0x000fe200008e06ff */
[----:B------:R-:W-:Y:S01]  /*fd20*/  IADD3 RZ, P1, R7, R4, RZ ;  /* 0x0000000407ff7210 */ /* 0x000fe20007f3e0ff */
[----:B------:R-:W-:-:S04]  /*fd30*/  IMAD.MOV.U32 R2, RZ, RZ, R5 ;  /* 0x000000ffff027224 */ /* 0x000fc800078e0005 */
[----:B------:R-:W-:-:S08]  /*fd40*/  IMAD.WIDE.U32.X R2, R11, UR5, R2, P1 ;  /* 0x000000050b027c25 */ /* 0x000fd000088e0402 */
.L_x_313:
[--C-:B------:R-:W-:Y:S01]  /*fd50*/  SHF.R.U64 R11, R2, UR7, R3.reuse ;  /* 0x00000007020b7c19 */ /* 0x100fe20008001203 */
[----:B------:R-:W-:Y:S01]  /*fd60*/  ULDC.64 UR4, c[0x0][0x620] ;  /* 0x0001880000047ab9 */ /* 0x000fe20000000a00 */
[----:B------:R-:W-:Y:S01]  /*fd70*/  SHF.R.U32.HI R2, RZ, UR7, R3 ;  /* 0x00000007ff027c19 */ /* 0x000fe20008011603 */
[----:B------:R-:W-:Y:S01]  /*fd80*/  IMAD.MOV.U32 R3, RZ, RZ, R15 ;  /* 0x000000ffff037224 */ /* 0x000fe200078e000f */
[----:B------:R-:W-:Y:S01]  /*fd90*/  IADD3 R5, P1, RZ, -R11, RZ ;  /* 0x8000000bff057210 */ /* 0x000fe20007f3e0ff */
[----:B------:R-:W0:Y:S01]  /*fda0*/  LDC R7, c[0x0][0x144] ;  /* 0x00005100ff077b82 */ /* 0x000e220000000800 */
[----:B-1----:R-:W-:Y:S01]  /*fdb0*/  I2FP.F32.U32 R6, R12 ;  /* 0x0000000c00067245 */ /* 0x002fe20000201000 */
[----:B------:R-:W-:Y:S01]  /*fdc0*/  ULDC.64 UR8, c[0x0][0x640] ;  /* 0x0001900000087ab9 */ /* 0x000fe20000000a00 */
[----:B------:R-:W-:Y:S01]  /*fdd0*/  ULDC UR6, c[0x0][0x608] ;  /* 0x0001820000067ab9 */ /* 0x000fe20000000800 */
[----:B------:R-:W-:Y:S01]  /*fde0*/  IMAD.X R2, RZ, RZ, ~R2, P1 ;  /* 0x000000ffff027224 */ /* 0x000fe200008e0e02 */
[----:B------:R-:W-:-:S03]  /*fdf0*/  ISETP.NE.U32.AND P1, PT, RZ, UR8, PT ;  /* 0x00000008ff007c0c */ /* 0x000fc6000bf25070 */
[----:B------:R-:W-:Y:S01]  /*fe00*/  IMAD R4, R2, UR4, RZ ;  /* 0x0000000402047c24 */ /* 0x000fe2000f8e02ff */
[----:B------:R-:W1:Y:S01]  /*fe10*/  LDC R15, c[0x0][0x148] ;  /* 0x00005200ff0f7b82 */ /* 0x000e620000000800 */
[----:B------:R-:W-:Y:S01]  /*fe20*/  IMAD.MOV.U32 R2, RZ, RZ, R14 ;  /* 0x000000ffff027224 */ /* 0x000fe200078e000e */
[----:B------:R-:W-:-:S03]  /*fe30*/  ISETP.NE.AND.EX P1, PT, RZ, UR9, PT, P1 ;  /* 0x00000009ff007c0c */ /* 0x000fc6000bf25310 */
[----:B------:R-:W-:Y:S01]  /*fe40*/  IMAD.WIDE.U32 R2, R5, UR4, R2 ;  /* 0x0000000405027c25 */ /* 0x000fe2000f8e0002 */
[----:B------:R-:W-:-:S03]  /*fe50*/  ULDC UR4, c[0x0][0x150] ;  /* 0x0000540000047ab9 */ /* 0x000fc60000000800 */
[----:B------:R-:W-:Y:S01]  /*fe60*/  FMUL R6, R6, UR4 ;  /* 0x0000000406067c20 */ /* 0x000fe20008400000 */
[----:B------:R-:W-:Y:S01]  /*fe70*/  IMAD R5, R5, UR5, R4 ;  /* 0x0000000505057c24 */ /* 0x000fe2000f8e0204 */
[----:B------:R-:W-:Y:S01]  /*fe80*/  ULDC UR4, c[0x0][0x618] ;  /* 0x0001860000047ab9 */ /* 0x000fe20000000800 */
[----:B------:R-:W-:Y:S02]  /*fe90*/  ULDC UR5, c[0x0][0x154] ;  /* 0x0000550000057ab9 */ /* 0x000fe40000000800 */
[----:B------:R-:W-:Y:S01]  /*fea0*/  IMAD.IADD R3, R3, 0x1, R5 ;  /* 0x0000000103037824 */ /* 0x000fe200078e0205 */
[----:B------:R-:W3:Y:S04]  /*feb0*/  F2I.U32.TRUNC.NTZ R6, R6 ;  /* 0x0000000600067305 */ /* 0x000ee8000020f000 */
[----:B------:R-:W-:-:S02]  /*fec0*/  SHF.R.U64 R13, R2, UR4, R3 ;  /* 0x00000004020d7c19 */ /* 0x000fc40008001203 */
[----:B--2---:R-:W-:-:S05]  /*fed0*/  I2FP.F32.U32 R2, R10 ;  /* 0x0000000a00027245 */ /* 0x004fca0000201000 */
[----:B------:R-:W-:Y:S01]  /*fee0*/  FMUL R4, R2, UR5 ;  /* 0x0000000502047c20 */ /* 0x000fe20008400000 */
[----:B------:R-:W-:Y:S01]  /*fef0*/  SHF.R.U32.HI R2, RZ, UR4, R3 ;  /* 0x00000004ff027c19 */ /* 0x000fe20008011603 */
[----:B------:R-:W-:Y:S02]  /*ff00*/  ULDC UR4, c[0x0][0x658] ;  /* 0x0001960000047ab9 */ /* 0x000fe40000000800 */
[----:B------:R2:W4:Y:S01]  /*ff10*/  F2I.U32.TRUNC.NTZ R18, R4 ;  /* 0x0000000400127305 */ /* 0x000522000020f000 */
[----:B------:R-:W-:Y:S01]  /*ff20*/  SHF.R.U64 R16, R13, UR6, R2 ;  /* 0x000000060d107c19 */ /* 0x000fe20008001202 */
[----:B---3--:R-:W-:Y:S01]  /*ff30*/  IMAD.MOV R6, RZ, RZ, -R6 ;  /* 0x000000ffff067224 */ /* 0x008fe200078e0a06 */
[----:B------:R-:W-:-:S03]  /*ff40*/  SHF.R.U32.HI R3, RZ, UR6, R2 ;  /* 0x00000006ff037c19 */ /* 0x000fc60008011602 */
[----:B0-----:R-:W-:Y:S01]  /*ff50*/  IMAD R12, R7, R6, R12 ;  /* 0x00000006070c7224 */ /* 0x001fe200078e020c */
[--C-:B------:R-:W-:Y:S02]  /*ff60*/  SHF.R.U64 R14, R16, UR4, R3.reuse ;  /* 0x00000004100e7c19 */ /* 0x100fe40008001203 */
[----:B------:R-:W-:-:S03]  /*ff70*/  SHF.R.U32.HI R3, RZ, UR4, R3 ;  /* 0x00000004ff037c19 */ /* 0x000fc60008011603 */
[----:B------:R-:W-:Y:S01]  /*ff80*/  IMAD.MOV.U32 R2, RZ, RZ, R14 ;  /* 0x000000ffff027224 */ /* 0x000fe200078e000e */
[----:B--2-4-:R-:W-:Y:S06]  /*ff90*/  @!P1 BRA `(.L_x_314) ;  /* 0x0000000000289947 */ /* 0x014fec0003800000 */
        /* <DEDUP_REMOVED lines=10> */
.L_x_314:
[----:B------:R-:W-:Y:S01]  /*10040*/  ULDC UR4, c[0x0][0x648] ;  /* 0x0001920000047ab9 */ /* 0x000fe20000000800 */
[----:B------:R-:W-:Y:S01]  /*10050*/  IMAD.MOV R18, RZ, RZ, -R18 ;  /* 0x000000ffff127224 */ /* 0x000fe200078e0a12 */
[----:B------:R-:W-:Y:S01]  /*10060*/  SHF.R.U64 R3, R2, UR4, R3 ;  /* 0x0000000402037c19 */ /* 0x000fe20008001203 */
[----:B------:R-:W-:Y:S01]  /*10070*/  ULDC UR4, c[0x0][0x638] ;  /* 0x00018e0000047ab9 */ /* 0x000fe20000000800 */
[----:B------:R-:W-:Y:S01]  /*10080*/  LOP3.LUT R2, R16, UR20, RZ, 0xc0, !PT ;  /* 0x0000001410027c12 */ /* 0x000fe2000f8ec0ff */
[----:B-1----:R-:W-:Y:S01]  /*10090*/  @P2 IMAD R12, R15, R18, R10 ;  /* 0x000000120f0c2224 */ /* 0x002fe200078e020a */
[----:B------:R-:W-:Y:S01]  /*100a0*/  LOP3.LUT R13, R13, UR16, RZ, 0xc0, !PT ;  /* 0x000000100d0d7c12 */ /* 0x000fe2000f8ec0ff */
[----:B------:R-:W-:Y:S01]  /*100b0*/  IMAD.MOV R5, RZ, RZ, -R3 ;  /* 0x000000ffff057224 */ /* 0x000fe200078e0a03 */
[----:B------:R-:W-:Y:S01]  /*100c0*/  ULDC UR5, c[0x0][0x610] ;  /* 0x0001840000057ab9 */ /* 0x000fe20000000800 */
[----:B------:R-:W-:Y:S02]  /*100d0*/  IMAD R3, R3, UR17, R2 ;  /* 0x0000001103037c24 */ /* 0x000fe4000f8e0202 */
[----:B------:R-:W-:Y:S01]  /*100e0*/  IMAD R14, R5, UR4, R14 ;  /* 0x00000004050e7c24 */ /* 0x000fe2000f8e020e */
[----:B------:R-:W-:Y:S01]  /*100f0*/  ULDC UR4, c[0x0][0x600] ;  /* 0x0001800000047ab9 */ /* 0x000fe20000000800 */
[----:B------:R-:W-:-:S02]  /*10100*/  IMAD R3, R3, UR5, R12 ;  /* 0x0000000503037c24 */ /* 0x000fc4000f8e020c */
[----:B------:R-:W-:Y:S02]  /*10110*/  IMAD R14, R14, UR4, R13 ;  /* 0x000000040e0e7c24 */ /* 0x000fe4000f8e020d */
[----:B------:R-:W-:-:S03]  /*10120*/  IMAD.MOV.U32 R2, RZ, RZ, 0x1 ;  /* 0x00000001ff027424 */ /* 0x000fc600078e00ff */
[----:B------:R-:W-:Y:S02]  /*10130*/  SEL R4, R14, R3, !P2 ;  /* 0x000000030e047207 */ /* 0x000fe40005000000 */
[----:B------:R-:W-:-:S03]  /*10140*/  SEL R3, R3, R14, !P2 ;  /* 0x0000000e03037207 */ /* 0x000fc60005000000 */
[----:B------:R1:W-:Y:S04]  /*10150*/  STL [R1+0x90], R4 ;  /* 0x0000900401007387 */ /* 0x0003e80000100800 */
[----:B------:R1:W-:Y:S04]  /*10160*/  STL [R1+0x7c], R11 ;  /* 0x00007c0b01007387 */ /* 0x0003e80000100800 */
[----:B------:R1:W-:Y:S02]  /*10170*/  STL [R1+0x8c], R3 ;  /* 0x00008c0301007387 */ /* 0x0003e40000100800 */
.L_x_312:
[----:B------:R-:W-:Y:S05]  /*10180*/  BSYNC B1 ;  /* 0x0000000000017941 */ /* 0x000fea0003800000 */
.L_x_311:
[----:B------:R-:W-:-:S13]  /*10190*/  LOP3.LUT P1, RZ, R2, 0xff, RZ, 0xc0, !PT ;  /* 0x000000ff02ff7812 */ /* 0x000fda000782c0ff */
[----:B------:R-:W-:Y:S05]  /*101a0*/  @P1 BRA `(.L_x_315) ;  /* 0xfffffff000f81947 */ /* 0x000fea000383ffff */
[----:B------:R-:W-:Y:S05]  /*101b0*/  BSYNC B0 ;  /* 0x0000000000007941 */ /* 0x000fea0003800000 */
.L_x_303:
[----:B------:R-:W-:-:S03]  /*101c0*/  UMOV UR4, 0xffffffff ;  /* 0xffffffff00047882 */ /* 0x000fc60000000000 */
[----:B------:R-:W-:Y:S05]  /*101d0*/  BRA.DIV UR4, `(.L_x_316) ;  /* 0x0000000e04e07947 */ /* 0x000fea000b800000 */
[----:B------:R-:W-:-:S13]  /*101e0*/  ELECT P0, URZ, PT ;  /* 0x00000000003f782f */ /* 0x000fda0003800000 */
.L_x_350:
[----:B------:R-:W-:Y:S04]  /*101f0*/  BSSY B0, `(.L_x_317) ;  /* 0x00000ce000007945 */ /* 0x000fe80003800000 */
[----:B------:R-:W-:Y:S05]  /*10200*/  @!P0 BRA `(.L_x_318) ;  /* 0x0000000c00308947 */ /* 0x000fea0003800000 */
[----:B------:R-:W-:-:S04]  /*10210*/  ULOP3.LUT UR4, UR13, 0x2, URZ, 0xfc, !UPT ;  /* 0x000000020d047892 */ /* 0x000fc8000f8efc3f */
[----:B------:R-:W-:-:S06]  /*10220*/  UISETP.NE.AND UP0, UPT, UR4, 0x3, UPT ;  /* 0x000000030400788c */ /* 0x000fcc000bf05270 */
[----:B------:R-:W-:-:S13]  /*10230*/  PLOP3.LUT P0, PT, PT, PT, UP0, 0x80, 0x0 ;  /* 0x000000000000781c */ /* 0x000fda0003f0f008 */
[----:B------:R-:W-:Y:S05]  /*10240*/  @!P0 BRA `(.L_x_319) ;  /* 0x0000000000048947 */ /* 0x000fea0003800000 */
[----:B------:R-:W-:Y:S01]  /*10250*/  BPT.TRAP 0x1 ;  /* 0x000000040000795c */ /* 0x000fe20000300000 */
.L_x_319:
[----:B01----:R-:W0:Y:S01]  /*10260*/  S2R R3, SR_CgaCtaId ;  /* 0x0000000000037919 */ /* 0x003e220000008800 */
[----:B------:R-:W-:-:S04]  /*10270*/  MOV R2, 0x400 ;  /* 0x0000040000027802 */ /* 0x000fc80000000f00 */
[----:B0-----:R-:W-:Y:S02]  /*10280*/  LEA R3, R3, R2, 0x18 ;  /* 0x0000000203037211 */ /* 0x001fe400078ec0ff */
[----:B------:R-:W-:-:S03]  /*10290*/  SHF.L.U32 R2, R0, 0x1f, RZ ;  /* 0x0000001f00027819 */ /* 0x000fc600000006ff */
[----:B------:R-:W-:-:S04]  /*102a0*/  VIADD R3, R3, 0xb0 ;  /* 0x000000b003037836 */ /* 0x000fc80000000000 */
[C---:B------:R-:W-:Y:S02]  /*102b0*/  IMAD R7, R8.reuse, 0x8, R3 ;  /* 0x0000000808077824 */ /* 0x040fe400078e0203 */
[----:B------:R-:W-:Y:S02]  /*102c0*/  VIADD R8, R8, 0x1 ;  /* 0x0000000108087836 */ /* 0x000fe40000000000 */
[----:B------:R-:W0:Y:S03]  /*102d0*/  SYNCS.PHASECHK.TRANS64.TRYWAIT P0, [R7+URZ], R2 ;  /* 0x00000002070075a7 */ /* 0x000e26000800017f */
[----:B------:R-:W-:-:S04]  /*102e0*/  ISETP.NE.AND P1, PT, R8, 0x16, PT ;  /* 0x000000160800780c */ /* 0x000fc80003f25270 */
[----:B------:R-:W-:Y:S02]  /*102f0*/  SEL R5, RZ, 0x1, P1 ;  /* 0x00000001ff057807 */ /* 0x000fe40000800000 */
[----:B------:R-:W-:Y:S02]  /*10300*/  SEL R8, R8, RZ, P1 ;  /* 0x000000ff08087207 */ /* 0x000fe40000800000 */
[----:B------:R-:W-:-:S03]  /*10310*/  LOP3.LUT R5, R0, R5, RZ, 0x3c, !PT ;  /* 0x0000000500057212 */ /* 0x000fc600078e3cff */
[----:B------:R-:W-:Y:S01]  /*10320*/  IMAD R9, R8, 0x8, R3 ;  /* 0x0000000808097824 */ /* 0x000fe200078e0203 */
[----:B------:R-:W-:Y:S01]  /*10330*/  SHF.L.U32 R4, R5, 0x1f, RZ ;  /* 0x0000001f05047819 */ /* 0x000fe200000006ff */
[----:B0-----:R-:W-:Y:S06]  /*10340*/  @!P0 BRA `(.L_x_320) ;  /* 0x0000000c00a88947 */ /* 0x001fec0003800000 */
.L_x_351:
[----:B------:R-:W1:Y:S01]  /*10350*/  SYNCS.PHASECHK.TRANS64.TRYWAIT P0, [R9+URZ], R4 ;  /* 0x00000004090075a7 */ /* 0x000e62000800017f */
[----:B------:R-:W-:-:S05]  /*10360*/  VIADD R0, R8, 0x1 ;  /* 0x0000000108007836 */ /* 0x000fca0000000000 */
[----:B------:R-:W-:-:S04]  /*10370*/  ISETP.NE.AND P1, PT, R0, 0x16, PT ;  /* 0x000000160000780c */ /* 0x000fc80003f25270 */
[----:B0-----:R-:W-:Y:S02]  /*10380*/  SEL R2, RZ, 0x1, P1 ;  /* 0x00000001ff027807 */ /* 0x001fe40000800000 */
[----:B------:R-:W-:Y:S02]  /*10390*/  SEL R0, R0, RZ, P1 ;  /* 0x000000ff00007207 */ /* 0x000fe40000800000 */
[----:B------:R-:W-:-:S03]  /*103a0*/  LOP3.LUT R7, R5, R2, RZ, 0x3c, !PT ;  /* 0x0000000205077212 */ /* 0x000fc600078e3cff */
[----:B------:R-:W-:Y:S01]  /*103b0*/  IMAD R6, R0, 0x8, R3 ;  /* 0x0000000800067824 */ /* 0x000fe200078e0203 */
[----:B------:R-:W-:Y:S01]  /*103c0*/  SHF.L.U32 R5, R7, 0x1f, RZ ;  /* 0x0000001f07057819 */ /* 0x000fe200000006ff */
[----:B-1----:R-:W-:Y:S06]  /*103d0*/  @!P0 BRA `(.L_x_321) ;  /* 0x0000000c00988947 */ /* 0x002fec0003800000 */
.L_x_352:
[----:B------:R-:W1:Y:S01]  /*103e0*/  SYNCS.PHASECHK.TRANS64.TRYWAIT P0, [R6+URZ], R5 ;  /* 0x00000005060075a7 */ /* 0x000e62000800017f */
[----:B------:R-:W-:-:S05]  /*103f0*/  VIADD R0, R0, 0x1 ;  /* 0x0000000100007836 */ /* 0x000fca0000000000 */
[----:B------:R-:W-:-:S04]  /*10400*/  ISETP.NE.AND P1, PT, R0, 0x16, PT ;  /* 0x000000160000780c */ /* 0x000fc80003f25270 */
[----:B------:R-:W-:Y:S02]  /*10410*/  SEL R2, RZ, 0x1, P1 ;  /* 0x00000001ff027807 */ /* 0x000fe40000800000 */
[----:B------:R-:W-:Y:S02]  /*10420*/  SEL R0, R0, RZ, P1 ;  /* 0x000000ff00007207 */ /* 0x000fe40000800000 */
[----:B------:R-:W-:-:S03]  /*10430*/  LOP3.LUT R7, R7, R2, RZ, 0x3c, !PT ;  /* 0x0000000207077212 */ /* 0x000fc600078e3cff */
[----:B0-----:R-:W-:Y:S01]  /*10440*/  IMAD R9, R0, 0x8, R3 ;  /* 0x0000000800097824 */ /* 0x001fe200078e0203 */
[----:B------:R-:W-:Y:S01]  /*10450*/  SHF.L.U32 R4, R7, 0x1f, RZ ;  /* 0x0000001f07047819 */ /* 0x000fe200000006ff */
[----:B-1----:R-:W-:Y:S06]  /*10460*/  @!P0 BRA `(.L_x_322) ;  /* 0x0000000c00888947 */ /* 0x002fec0003800000 */
.L_x_353:
        /* <DEDUP_REMOVED lines=9> */
.L_x_354:
        /* <DEDUP_REMOVED lines=9> */
.L_x_355:
        /* <DEDUP_REMOVED lines=9> */
.L_x_356:
        /* <DEDUP_REMOVED lines=9> */
.L_x_357:
        /* <DEDUP_REMOVED lines=9> */
.L_x_358:
        /* <DEDUP_REMOVED lines=9> */
.L_x_359:
        /* <DEDUP_REMOVED lines=9> */
.L_x_360:
        /* <DEDUP_REMOVED lines=9> */
.L_x_361:
        /* <DEDUP_REMOVED lines=9> */
.L_x_362:
        /* <DEDUP_REMOVED lines=9> */
.L_x_363:
        /* <DEDUP_REMOVED lines=9> */
.L_x_364:
        /* <DEDUP_REMOVED lines=9> */
.L_x_365:
        /* <DEDUP_REMOVED lines=9> */
.L_x_366:
        /* <DEDUP_REMOVED lines=9> */
.L_x_367:
        /* <DEDUP_REMOVED lines=9> */
.L_x_368:
        /* <DEDUP_REMOVED lines=9> */
.L_x_369:
        /* <DEDUP_REMOVED lines=9> */
.L_x_370:
[----:B------:R-:W1:Y:S01]  /*10e00*/  SYNCS.PHASECHK.TRANS64.TRYWAIT P0, [R6+URZ], R5 ;  /* 0x00000005060075a7 */ /* 0x000e62000800017f */
[----:B------:R-:W-:-:S05]  /*10e10*/  VIADD R0, R0, 0x1 ;  /* 0x0000000100007836 */ /* 0x000fca0000000000 */
[----:B------:R-:W-:-:S04]  /*10e20*/  ISETP.NE.AND P1, PT, R0, 0x16, PT ;  /* 0x000000160000780c */ /* 0x000fc80003f25270 */
[----:B------:R-:W-:Y:S02]  /*10e30*/  SEL R2, RZ, 0x1, P1 ;  /* 0x00000001ff027807 */ /* 0x000fe40000800000 */
[----:B------:R-:W-:Y:S02]  /*10e40*/  SEL R0, R0, RZ, P1 ;  /* 0x000000ff00007207 */ /* 0x000fe40000800000 */
[----:B------:R-:W-:Y:S01]  /*10e50*/  LOP3.LUT R2, R7, R2, RZ, 0x3c, !PT ;  /* 0x0000000207027212 */ /* 0x000fe200078e3cff */
[----:B-1----:R-:W-:Y:S06]  /*10e60*/  @!P0 BRA `(.L_x_340) ;  /* 0x0000000800708947 */ /* 0x002fec0003800000 */
.L_x_371:
[----:B------:R-:W-:Y:S01]  /*10e70*/  IMAD R3, R0, 0x8, R3 ;  /* 0x0000000800037824 */ /* 0x000fe200078e0203 */
[----:B------:R-:W-:-:S07]  /*10e80*/  SHF.L.U32 R0, R2, 0x1f, RZ ;  /* 0x0000001f02007819 */ /* 0x000fce00000006ff */
.L_x_341:
[----:B--2---:R2:W3:Y:S02]  /*10e90*/  SYNCS.PHASECHK.TRANS64.TRYWAIT P0, [R3+URZ], R0 ;  /* 0x00000000030075a7 */ /* 0x0044e4000800017f */
[----:B---3--:R-:W-:Y:S05]  /*10ea0*/  @!P0 NANOSLEEP.SYNCS 0x989680 ;  /* 0x009896800000895d */ /* 0x008fea0003900000 */
[----:B------:R-:W3:Y:S02]  /*10eb0*/  @!P0 SYNCS.PHASECHK.TRANS64 P0, [R3+URZ], R0 ;  /* 0x00000000030085a7 */ /* 0x000ee4000800007f */
[----:B---3--:R-:W-:Y:S05]  /*10ec0*/  @!P0 BRA `(.L_x_341) ;  /* 0xfffffffc00f08947 */ /* 0x008fea000383ffff */
.L_x_318:
[----:B------:R-:W-:Y:S05]  /*10ed0*/  BSYNC B0 ;  /* 0x0000000000007941 */ /* 0x000fea0003800000 */
.L_x_317:
[----:B------:R-:W-:Y:S05]  /*10ee0*/  EXIT ;  /* 0x000000000000794d */ /* 0x000fea0003800000 */
.L_x_20:
[----:B----4-:R-:W-:-:S04]  /*10ef0*/  IMAD.U32 R3, RZ, RZ, UR17 ;  /* 0x00000011ff037e24 */ /* 0x010fc8000f8e00ff */
[----:B------:R4:W0:Y:S03]  /*10f00*/  SYNCS.PHASECHK.TRANS64.TRYWAIT P0, [R3+URZ+-0x8], R0 ;  /* 0xfffff800030075a7 */ /* 0x000826000800017f */
[----:B0-----:R-:W-:Y:S05]  /*10f10*/  @!P0 NANOSLEEP.SYNCS 0x989680 ;  /* 0x009896800000895d */ /* 0x001fea0003900000 */
[----:B------:R-:W0:Y:S02]  /*10f20*/  @!P0 SYNCS.PHASECHK.TRANS64 P0, [R3+URZ+-0x8], R0 ;  /* 0xfffff800030085a7 */ /* 0x000e24000800007f */
[----:B0-----:R-:W-:Y:S05]  /*10f30*/  @!P0 BRA `(.L_x_20) ;  /* 0xfffffffc00ec8947 */ /* 0x001fea000383ffff */
[----:B------:R-:W-:Y:S05]  /*10f40*/  BRA `(.L_x_342) ;  /* 0xffffff0800d47947 */ /* 0x000fea000383ffff */
.L_x_25:
[----:B-1----:R-:W-:-:S04]  /*10f50*/  IMAD.U32 R3, RZ, RZ, UR6 ;  /* 0x00000006ff037e24 */ /* 0x002fc8000f8e00ff */
[----:B------:R1:W2:Y:S03]  /*10f60*/  SYNCS.PHASECHK.TRANS64.TRYWAIT P0, [R3+URZ], R0 ;  /* 0x00000000030075a7 */ /* 0x0002a6000800017f */
[----:B--2---:R-:W-:Y:S05]  /*10f70*/  @!P0 NANOSLEEP.SYNCS 0x989680 ;  /* 0x009896800000895d */ /* 0x004fea0003900000 */
[----:B------:R-:W2:Y:S02]  /*10f80*/  @!P0 SYNCS.PHASECHK.TRANS64 P0, [R3+URZ], R0 ;  /* 0x00000000030085a7 */ /* 0x000ea4000800007f */
[----:B--2---:R-:W-:Y:S05]  /*10f90*/  @!P0 BRA `(.L_x_25) ;  /* 0xfffffffc00ec8947 */ /* 0x004fea000383ffff */
[----:B------:R-:W-:Y:S05]  /*10fa0*/  BRA `(.L_x_24) ;  /* 0xffffff1400407947 */ /* 0x000fea000383ffff */
.L_x_31:
[----:B-----5:R1:W-:Y:S02]  /*10fb0*/  STL [R1+0xa4], R0 ;  /* 0x0000a40001007387 */ /* 0x0203e40000100800 */
[----:B-1----:R-:W-:-:S04]  /*10fc0*/  IMAD.U32 R0, RZ, RZ, UR9 ;  /* 0x00000009ff007e24 */ /* 0x002fc8000f8e00ff */
[----:B------:R1:W3:Y:S03]  /*10fd0*/  SYNCS.PHASECHK.TRANS64.TRYWAIT P0, [R0+URZ], R229 ;  /* 0x000000e5000075a7 */ /* 0x0002e6000800017f */
[----:B---3--:R-:W-:Y:S05]  /*10fe0*/  @!P0 NANOSLEEP.SYNCS 0x989680 ;  /* 0x009896800000895d */ /* 0x008fea0003900000 */
[----:B------:R1:W3:Y:S02]  /*10ff0*/  @!P0 SYNCS.PHASECHK.TRANS64 P0, [R0+URZ], R229 ;  /* 0x000000e5000085a7 */ /* 0x0002e4000800007f */
[----:B-1----:R1:W5:Y:S02]  /*11000*/  LDL.LU R0, [R1+0xa4] ;  /* 0x0000a40001007983 */ /* 0x0023640000300800 */
[----:B-1-3--:R-:W-:Y:S05]  /*11010*/  @!P0 BRA `(.L_x_31) ;  /* 0xfffffffc00e48947 */ /* 0x00afea000383ffff */
[----:B------:R-:W-:Y:S05]  /*11020*/  BRA `(.L_x_30) ;  /* 0xffffff2400947947 */ /* 0x000fea000383ffff */
.L_x_39:
[----:B0-----:R-:W-:-:S04]  /*11030*/  IMAD.U32 R25, RZ, RZ, UR17 ;  /* 0x00000011ff197e24 */ /* 0x001fc8000f8e00ff */
[----:B------:R0:W3:Y:S03]  /*11040*/  SYNCS.PHASECHK.TRANS64.TRYWAIT P0, [R25+URZ+0x8], R24 ;  /* 0x00000818190075a7 */ /* 0x0000e6000800017f */
[----:B---3--:R-:W-:Y:S05]  /*11050*/  @!P0 NANOSLEEP.SYNCS 0x989680 ;  /* 0x009896800000895d */ /* 0x008fea0003900000 */
[----:B------:R-:W3:Y:S02]  /*11060*/  @!P0 SYNCS.PHASECHK.TRANS64 P0, [R25+URZ+0x8], R24 ;  /* 0x00000818190085a7 */ /* 0x000ee4000800007f */
[----:B---3--:R-:W-:Y:S05]  /*11070*/  @!P0 BRA `(.L_x_39) ;  /* 0xfffffffc00ec8947 */ /* 0x008fea000383ffff */
[----:B------:R-:W-:Y:S05]  /*11080*/  BRA `(.L_x_343) ;  /* 0xffffff4800987947 */ /* 0x000fea000383ffff */
.L_x_304:
[----:B------:R-:W-:Y:S01]  /*11090*/  BSSY B1, `(.L_x_344) ;  /* 0x0000006000017945 */ /* 0x000fe20003800000 */
[----:B------:R-:W-:-:S07]  /*110a0*/  IMAD.MOV.U32 R2, RZ, RZ, -0x1 ;  /* 0xffffffffff027424 */ /* 0x000fce00078e00ff */
[----:B------:R-:W-:Y:S05]  /*110b0*/  WARPSYNC.COLLECTIVE R2, `(.L_x_345) ;  /* 0x00000000020c7348 */ /* 0x000fea0003c00000 */
[----:B------:R-:W-:Y:S02]  /*110c0*/  ELECT P1, UR62, PT ;  /* 0x00000000003e782f */ /* 0x000fe40003820000 */
[----:B------:R-:W-:Y:S01]  /*110d0*/  MOV R2, UR62 ;  /* 0x0000003e00027c02 */ /* 0x000fe20008000f00 */
[----:B------:R-:W-:Y:S10]  /*110e0*/  ENDCOLLECTIVE ;  /* 0x000000000000791b */ /* 0x000ff40003800000 */
.L_x_345:
[----:B------:R-:W-:Y:S05]  /*110f0*/  BSYNC B1 ;  /* 0x0000000000017941 */ /* 0x000fea0003800000 */
.L_x_344:
[----:B------:R-:W-:Y:S05]  /*11100*/  BRA `(.L_x_346) ;  /* 0xffffffe4002c7947 */ /* 0x000fea000383ffff */
.L_x_307:
[----:B-1----:R1:W2:Y:S02]  /*11110*/  SYNCS.PHASECHK.TRANS64.TRYWAIT P1, [R11+URZ+0xb0], R4 ;  /* 0x0000b0040b0075a7 */ /* 0x0022a4000802017f */
[----:B--2---:R-:W-:Y:S05]  /*11120*/  @!P1 NANOSLEEP.SYNCS 0x989680 ;  /* 0x009896800000995d */ /* 0x004fea0003900000 */
[----:B------:R-:W2:Y:S02]  /*11130*/  @!P1 SYNCS.PHASECHK.TRANS64 P1, [R11+URZ+0xb0], R4 ;  /* 0x0000b0040b0095a7 */ /* 0x000ea4000802007f */
[----:B--2---:R-:W-:Y:S05]  /*11140*/  @!P1 BRA `(.L_x_307) ;  /* 0xfffffffc00f09947 */ /* 0x004fea000383ffff */
[----:B------:R-:W-:Y:S05]  /*11150*/  BRA `(.L_x_347) ;  /* 0xffffffe4006c7947 */ /* 0x000fea000383ffff */
.L_x_316:
[----:B------:R-:W-:Y:S01]  /*11160*/  BSSY B0, `(.L_x_348) ;  /* 0x0000006000007945 */ /* 0x000fe20003800000 */
[----:B------:R-:W-:-:S07]  /*11170*/  IMAD.MOV.U32 R2, RZ, RZ, -0x1 ;  /* 0xffffffffff027424 */ /* 0x000fce00078e00ff */
[----:B01----:R-:W-:Y:S05]  /*11180*/  WARPSYNC.COLLECTIVE R2, `(.L_x_349) ;  /* 0x00000000020c7348 */ /* 0x003fea0003c00000 */
[----:B------:R-:W-:Y:S02]  /*11190*/  ELECT P1, UR62, PT ;  /* 0x00000000003e782f */ /* 0x000fe40003820000 */
[----:B------:R-:W-:Y:S01]  /*111a0*/  MOV R2, UR62 ;  /* 0x0000003e00027c02 */ /* 0x000fe20008000f00 */
[----:B01----:R-:W-:Y:S10]  /*111b0*/  ENDCOLLECTIVE ;  /* 0x000000000000791b */ /* 0x003ff40003800000 */
.L_x_349:
[----:B------:R-:W-:Y:S05]  /*111c0*/  BSYNC B0 ;  /* 0x0000000000007941 */ /* 0x000fea0003800000 */
.L_x_348:
[----:B------:R-:W-:Y:S01]  /*111d0*/  PLOP3.LUT P0, PT, P1, PT, PT, 0x80, 0x0 ;  /* 0x000000000000781c */ /* 0x000fe20000f0f070 */
[----:B------:R-:W-:-:S12]  /*111e0*/  BRA `(.L_x_350) ;  /* 0xfffffff000007947 */ /* 0x000fd8000383ffff */
.L_x_320:
[----:B0-----:R0:W1:Y:S02]  /*111f0*/  SYNCS.PHASECHK.TRANS64.TRYWAIT P0, [R7+URZ], R2 ;  /* 0x00000002070075a7 */ /* 0x001064000800017f */
[----:B-1----:R-:W-:Y:S05]  /*11200*/  @!P0 NANOSLEEP.SYNCS 0x989680 ;  /* 0x009896800000895d */ /* 0x002fea0003900000 */
[----:B------:R-:W1:Y:S02]  /*11210*/  @!P0 SYNCS.PHASECHK.TRANS64 P0, [R7+URZ], R2 ;  /* 0x00000002070085a7 */ /* 0x000e64000800007f */
[----:B-1----:R-:W-:Y:S05]  /*11220*/  @!P0 BRA `(.L_x_320) ;  /* 0xfffffffc00f08947 */ /* 0x002fea000383ffff */
[----:B------:R-:W-:Y:S05]  /*11230*/  BRA `(.L_x_351) ;  /* 0xfffffff000447947 */ /* 0x000fea000383ffff */
.L_x_321:
[----:B0-----:R0:W1:Y:S02]  /*11240*/  SYNCS.PHASECHK.TRANS64.TRYWAIT P0, [R9+URZ], R4 ;  /* 0x00000004090075a7 */ /* 0x001064000800017f */
[----:B-1----:R-:W-:Y:S05]  /*11250*/  @!P0 NANOSLEEP.SYNCS 0x989680 ;  /* 0x009896800000895d */ /* 0x002fea0003900000 */
[----:B------:R-:W1:Y:S02]  /*11260*/  @!P0 SYNCS.PHASECHK.TRANS64 P0, [R9+URZ], R4 ;  /* 0x00000004090085a7 */ /* 0x000e64000800007f */
[----:B-1----:R-:W-:Y:S05]  /*11270*/  @!P0 BRA `(.L_x_321) ;  /* 0xfffffffc00f08947 */ /* 0x002fea000383ffff */
[----:B------:R-:W-:Y:S05]  /*11280*/  BRA `(.L_x_352) ;  /* 0xfffffff000547947 */ /* 0x000fea000383ffff */
.L_x_322:
[----:B0-----:R0:W1:Y:S02]  /*11290*/  SYNCS.PHASECHK.TRANS64.TRYWAIT P0, [R6+URZ], R5 ;  /* 0x00000005060075a7 */ /* 0x001064000800017f */
[----:B-1----:R-:W-:Y:S05]  /*112a0*/  @!P0 NANOSLEEP.SYNCS 0x989680 ;  /* 0x009896800000895d */ /* 0x002fea0003900000 */
[----:B------:R-:W1:Y:S02]  /*112b0*/  @!P0 SYNCS.PHASECHK.TRANS64 P0, [R6+URZ], R5 ;  /* 0x00000005060085a7 */ /* 0x000e64000800007f */
[----:B-1----:R-:W-:Y:S05]  /*112c0*/  @!P0 BRA `(.L_x_322) ;  /* 0xfffffffc00f08947 */ /* 0x002fea000383ffff */
[----:B------:R-:W-:Y:S05]  /*112d0*/  BRA `(.L_x_353) ;  /* 0xfffffff000647947 */ /* 0x000fea000383ffff */
.L_x_323:
[----:B0-----:R0:W1:Y:S02]  /*112e0*/  SYNCS.PHASECHK.TRANS64.TRYWAIT P0, [R9+URZ], R4 ;  /* 0x00000004090075a7 */ /* 0x001064000800017f */
[----:B-1----:R-:W-:Y:S05]  /*112f0*/  @!P0 NANOSLEEP.SYNCS 0x989680 ;  /* 0x009896800000895d */ /* 0x002fea0003900000 */
[----:B------:R-:W1:Y:S02]  /*11300*/  @!P0 SYNCS.PHASECHK.TRANS64 P0, [R9+URZ], R4 ;  /* 0x00000004090085a7 */ /* 0x000e64000800007f */
[----:B-1----:R-:W-:Y:S05]  /*11310*/  @!P0 BRA `(.L_x_323) ;  /* 0xfffffffc00f08947 */ /* 0x002fea000383ffff */
[----:B------:R-:W-:Y:S05]  /*11320*/  BRA `(.L_x_354) ;  /* 0xfffffff000747947 */ /* 0x000fea000383ffff */
.L_x_324:
[----:B0-----:R0:W1:Y:S02]  /*11330*/  SYNCS.PHASECHK.TRANS64.TRYWAIT P0, [R6+URZ], R5 ;  /* 0x00000005060075a7 */ /* 0x001064000800017f */
[----:B-1----:R-:W-:Y:S05]  /*11340*/  @!P0 NANOSLEEP.SYNCS 0x989680 ;  /* 0x009896800000895d */ /* 0x002fea0003900000 */
[----:B------:R-:W1:Y:S02]  /*11350*/  @!P0 SYNCS.PHASECHK.TRANS64 P0, [R6+URZ], R5 ;  /* 0x00000005060085a7 */ /* 0x000e64000800007f */
[----:B-1----:R-:W-:Y:S05]  /*11360*/  @!P0 BRA `(.L_x_324) ;  /* 0xfffffffc00f08947 */ /* 0x002fea000383ffff */
[----:B------:R-:W-:Y:S05]  /*11370*/  BRA `(.L_x_355) ;  /* 0xfffffff000847947 */ /* 0x000fea000383ffff */
.L_x_325:
[----:B0-----:R0:W1:Y:S02]  /*11380*/  SYNCS.PHASECHK.TRANS64.TRYWAIT P0, [R9+URZ], R4 ;  /* 0x00000004090075a7 */ /* 0x001064000800017f */
[----:B-1----:R-:W-:Y:S05]  /*11390*/  @!P0 NANOSLEEP.SYNCS 0x989680 ;  /* 0x009896800000895d */ /* 0x002fea0003900000 */
[----:B------:R-:W1:Y:S02]  /*113a0*/  @!P0 SYNCS.PHASECHK.TRANS64 P0, [R9+URZ], R4 ;  /* 0x00000004090085a7 */ /* 0x000e64000800007f */
[----:B-1----:R-:W-:Y:S05]  /*113b0*/  @!P0 BRA `(.L_x_325) ;  /* 0xfffffffc00f08947 */ /* 0x002fea000383ffff */
[----:B------:R-:W-:Y:S05]  /*113c0*/  BRA `(.L_x_356) ;  /* 0xfffffff000947947 */ /* 0x000fea000383ffff */
.L_x_326:
[----:B0-----:R0:W1:Y:S02]  /*113d0*/  SYNCS.PHASECHK.TRANS64.TRYWAIT P0, [R6+URZ], R5 ;  /* 0x00000005060075a7 */ /* 0x001064000800017f */
[----:B-1----:R-:W-:Y:S05]  /*113e0*/  @!P0 NANOSLEEP.SYNCS 0x989680 ;  /* 0x009896800000895d */ /* 0x002fea0003900000 */
[----:B------:R-:W1:Y:S02]  /*113f0*/  @!P0 SYNCS.PHASECHK.TRANS64 P0, [R6+URZ], R5 ;  /* 0x00000005060085a7 */ /* 0x000e64000800007f */
[----:B-1----:R-:W-:Y:S05]  /*11400*/  @!P0 BRA `(.L_x_326) ;  /* 0xfffffffc00f08947 */ /* 0x002fea000383ffff */
[----:B------:R-:W-:Y:S05]  /*11410*/  BRA `(.L_x_357) ;  /* 0xfffffff000a47947 */ /* 0x000fea000383ffff */
.L_x_327:
[----:B0-----:R0:W1:Y:S02]  /*11420*/  SYNCS.PHASECHK.TRANS64.TRYWAIT P0, [R9+URZ], R4 ;  /* 0x00000004090075a7 */ /* 0x001064000800017f */
[----:B-1----:R-:W-:Y:S05]  /*11430*/  @!P0 NANOSLEEP.SYNCS 0x989680 ;  /* 0x009896800000895d */ /* 0x002fea0003900000 */
[----:B------:R-:W1:Y:S02]  /*11440*/  @!P0 SYNCS.PHASECHK.TRANS64 P0, [R9+URZ], R4 ;  /* 0x00000004090085a7 */ /* 0x000e64000800007f */
[----:B-1----:R-:W-:Y:S05]  /*11450*/  @!P0 BRA `(.L_x_327) ;  /* 0xfffffffc00f08947 */ /* 0x002fea000383ffff */
[----:B------:R-:W-:Y:S05]  /*11460*/  BRA `(.L_x_358) ;  /* 0xfffffff000b47947 */ /* 0x000fea000383ffff */
.L_x_328:
[----:B0-----:R0:W1:Y:S02]  /*11470*/  SYNCS.PHASECHK.TRANS64.TRYWAIT P0, [R6+URZ], R5 ;  /* 0x00000005060075a7 */ /* 0x001064000800017f */
[----:B-1----:R-:W-:Y:S05]  /*11480*/  @!P0 NANOSLEEP.SYNCS 0x989680 ;  /* 0x009896800000895d */ /* 0x002fea0003900000 */
[----:B------:R-:W1:Y:S02]  /*11490*/  @!P0 SYNCS.PHASECHK.TRANS64 P0, [R6+URZ], R5 ;  /* 0x00000005060085a7 */ /* 0x000e64000800007f */
[----:B-1----:R-:W-:Y:S05]  /*114a0*/  @!P0 BRA `(.L_x_328) ;  /* 0xfffffffc00f08947 */ /* 0x002fea000383ffff */
[----:B------:R-:W-:Y:S05]  /*114b0*/  BRA `(.L_x_359) ;  /* 0xfffffff000c47947 */ /* 0x000fea000383ffff */
.L_x_329:
[----:B0-----:R0:W1:Y:S02]  /*114c0*/  SYNCS.PHASECHK.TRANS64.TRYWAIT P0, [R9+URZ], R4 ;  /* 0x00000004090075a7 */ /* 0x001064000800017f */
[----:B-1----:R-:W-:Y:S05]  /*114d0*/  @!P0 NANOSLEEP.SYNCS 0x989680 ;  /* 0x009896800000895d */ /* 0x002fea0003900000 */
[----:B------:R-:W1:Y:S02]  /*114e0*/  @!P0 SYNCS.PHASECHK.TRANS64 P0, [R9+URZ], R4 ;  /* 0x00000004090085a7 */ /* 0x000e64000800007f */
[----:B-1----:R-:W-:Y:S05]  /*114f0*/  @!P0 BRA `(.L_x_329) ;  /* 0xfffffffc00f08947 */ /* 0x002fea000383ffff */
[----:B------:R-:W-:Y:S05]  /*11500*/  BRA `(.L_x_360) ;  /* 0xfffffff000d47947 */ /* 0x000fea000383ffff */
.L_x_330:
[----:B0-----:R0:W1:Y:S02]  /*11510*/  SYNCS.PHASECHK.TRANS64.TRYWAIT P0, [R6+URZ], R5 ;  /* 0x00000005060075a7 */ /* 0x001064000800017f */
[----:B-1----:R-:W-:Y:S05]  /*11520*/  @!P0 NANOSLEEP.SYNCS 0x989680 ;  /* 0x009896800000895d */ /* 0x002fea0003900000 */
[----:B------:R-:W1:Y:S02]  /*11530*/  @!P0 SYNCS.PHASECHK.TRANS64 P0, [R6+URZ], R5 ;  /* 0x00000005060085a7 */ /* 0x000e64000800007f */
[----:B-1----:R-:W-:Y:S05]  /*11540*/  @!P0 BRA `(.L_x_330) ;  /* 0xfffffffc00f08947 */ /* 0x002fea000383ffff */
[----:B------:R-:W-:Y:S05]  /*11550*/  BRA `(.L_x_361) ;  /* 0xfffffff000e47947 */ /* 0x000fea000383ffff */
.L_x_331:
[----:B0-----:R0:W1:Y:S02]  /*11560*/  SYNCS.PHASECHK.TRANS64.TRYWAIT P0, [R9+URZ], R4 ;  /* 0x00000004090075a7 */ /* 0x001064000800017f */
[----:B-1----:R-:W-:Y:S05]  /*11570*/  @!P0 NANOSLEEP.SYNCS 0x989680 ;  /* 0x009896800000895d */ /* 0x002fea0003900000 */
[----:B------:R-:W1:Y:S02]  /*11580*/  @!P0 SYNCS.PHASECHK.TRANS64 P0, [R9+URZ], R4 ;  /* 0x00000004090085a7 */ /* 0x000e64000800007f */
[----:B-1----:R-:W-:Y:S05]  /*11590*/  @!P0 BRA `(.L_x_331) ;  /* 0xfffffffc00f08947 */ /* 0x002fea000383ffff */
[----:B------:R-:W-:Y:S05]  /*115a0*/  BRA `(.L_x_362) ;  /* 0xfffffff000f47947 */ /* 0x000fea000383ffff */
.L_x_332:
[----:B0-----:R0:W1:Y:S02]  /*115b0*/  SYNCS.PHASECHK.TRANS64.TRYWAIT P0, [R6+URZ], R5 ;  /* 0x00000005060075a7 */ /* 0x001064000800017f */
[----:B-1----:R-:W-:Y:S05]  /*115c0*/  @!P0 NANOSLEEP.SYNCS 0x989680 ;  /* 0x009896800000895d */ /* 0x002fea0003900000 */
[----:B------:R-:W1:Y:S02]  /*115d0*/  @!P0 SYNCS.PHASECHK.TRANS64 P0, [R6+URZ], R5 ;  /* 0x00000005060085a7 */ /* 0x000e64000800007f */
[----:B-1----:R-:W-:Y:S05]  /*115e0*/  @!P0 BRA `(.L_x_332) ;  /* 0xfffffffc00f08947 */ /* 0x002fea000383ffff */
[----:B------:R-:W-:Y:S05]  /*115f0*/  BRA `(.L_x_363) ;  /* 0xfffffff400047947 */ /* 0x000fea000383ffff */
.L_x_333:
[----:B0-----:R0:W1:Y:S02]  /*11600*/  SYNCS.PHASECHK.TRANS64.TRYWAIT P0, [R9+URZ], R4 ;  /* 0x00000004090075a7 */ /* 0x001064000800017f */
[----:B-1----:R-:W-:Y:S05]  /*11610*/  @!P0 NANOSLEEP.SYNCS 0x989680 ;  /* 0x009896800000895d */ /* 0x002fea0003900000 */
[----:B------:R-:W1:Y:S02]  /*11620*/  @!P0 SYNCS.PHASECHK.TRANS64 P0, [R9+URZ], R4 ;  /* 0x00000004090085a7 */ /* 0x000e64000800007f */
[----:B-1----:R-:W-:Y:S05]  /*11630*/  @!P0 BRA `(.L_x_333) ;  /* 0xfffffffc00f08947 */ /* 0x002fea000383ffff */
[----:B------:R-:W-:Y:S05]  /*11640*/  BRA `(.L_x_364) ;  /* 0xfffffff400147947 */ /* 0x000fea000383ffff */
.L_x_334:
[----:B0-----:R0:W1:Y:S02]  /*11650*/  SYNCS.PHASECHK.TRANS64.TRYWAIT P0, [R6+URZ], R5 ;  /* 0x00000005060075a7 */ /* 0x001064000800017f */
[----:B-1----:R-:W-:Y:S05]  /*11660*/  @!P0 NANOSLEEP.SYNCS 0x989680 ;  /* 0x009896800000895d */ /* 0x002fea0003900000 */
[----:B------:R-:W1:Y:S02]  /*11670*/  @!P0 SYNCS.PHASECHK.TRANS64 P0, [R6+URZ], R5 ;  /* 0x00000005060085a7 */ /* 0x000e64000800007f */
[----:B-1----:R-:W-:Y:S05]  /*11680*/  @!P0 BRA `(.L_x_334) ;  /* 0xfffffffc00f08947 */ /* 0x002fea000383ffff */
[----:B------:R-:W-:Y:S05]  /*11690*/  BRA `(.L_x_365) ;  /* 0xfffffff400247947 */ /* 0x000fea000383ffff */
.L_x_335:
[----:B0-----:R0:W1:Y:S02]  /*116a0*/  SYNCS.PHASECHK.TRANS64.TRYWAIT P0, [R9+URZ], R4 ;  /* 0x00000004090075a7 */ /* 0x001064000800017f */
[----:B-1----:R-:W-:Y:S05]  /*116b0*/  @!P0 NANOSLEEP.SYNCS 0x989680 ;  /* 0x009896800000895d */ /* 0x002fea0003900000 */
[----:B------:R-:W1:Y:S02]  /*116c0*/  @!P0 SYNCS.PHASECHK.TRANS64 P0, [R9+URZ], R4 ;  /* 0x00000004090085a7 */ /* 0x000e64000800007f */
[----:B-1----:R-:W-:Y:S05]  /*116d0*/  @!P0 BRA `(.L_x_335) ;  /* 0xfffffffc00f08947 */ /* 0x002fea000383ffff */
[----:B------:R-:W-:Y:S05]  /*116e0*/  BRA `(.L_x_366) ;  /* 0xfffffff400347947 */ /* 0x000fea000383ffff */
.L_x_336:
[----:B0-----:R0:W1:Y:S02]  /*116f0*/  SYNCS.PHASECHK.TRANS64.TRYWAIT P0, [R6+URZ], R5 ;  /* 0x00000005060075a7 */ /* 0x001064000800017f */
[----:B-1----:R-:W-:Y:S05]  /*11700*/  @!P0 NANOSLEEP.SYNCS 0x989680 ;  /* 0x009896800000895d */ /* 0x002fea0003900000 */
[----:B------:R-:W1:Y:S02]  /*11710*/  @!P0 SYNCS.PHASECHK.TRANS64 P0, [R6+URZ], R5 ;  /* 0x00000005060085a7 */ /* 0x000e64000800007f */
[----:B-1----:R-:W-:Y:S05]  /*11720*/  @!P0 BRA `(.L_x_336) ;  /* 0xfffffffc00f08947 */ /* 0x002fea000383ffff */
[----:B------:R-:W-:Y:S05]  /*11730*/  BRA `(.L_x_367) ;  /* 0xfffffff400447947 */ /* 0x000fea000383ffff */
.L_x_337:
[----:B0-----:R0:W1:Y:S02]  /*11740*/  SYNCS.PHASECHK.TRANS64.TRYWAIT P0, [R9+URZ], R4 ;  /* 0x00000004090075a7 */ /* 0x001064000800017f */
[----:B-1----:R-:W-:Y:S05]  /*11750*/  @!P0 NANOSLEEP.SYNCS 0x989680 ;  /* 0x009896800000895d */ /* 0x002fea0003900000 */
[----:B------:R-:W1:Y:S02]  /*11760*/  @!P0 SYNCS.PHASECHK.TRANS64 P0, [R9+URZ], R4 ;  /* 0x00000004090085a7 */ /* 0x000e64000800007f */
[----:B-1----:R-:W-:Y:S05]  /*11770*/  @!P0 BRA `(.L_x_337) ;  /* 0xfffffffc00f08947 */ /* 0x002fea000383ffff */
[----:B------:R-:W-:Y:S05]  /*11780*/  BRA `(.L_x_368) ;  /* 0xfffffff400547947 */ /* 0x000fea000383ffff */
.L_x_338:
[----:B0-----:R0:W1:Y:S02]  /*11790*/  SYNCS.PHASECHK.TRANS64.TRYWAIT P0, [R6+URZ], R5 ;  /* 0x00000005060075a7 */ /* 0x001064000800017f */
[----:B-1----:R-:W-:Y:S05]  /*117a0*/  @!P0 NANOSLEEP.SYNCS 0x989680 ;  /* 0x009896800000895d */ /* 0x002fea0003900000 */
[----:B------:R-:W1:Y:S02]  /*117b0*/  @!P0 SYNCS.PHASECHK.TRANS64 P0, [R6+URZ], R5 ;  /* 0x00000005060085a7 */ /* 0x000e64000800007f */
[----:B-1----:R-:W-:Y:S05]  /*117c0*/  @!P0 BRA `(.L_x_338) ;  /* 0xfffffffc00f08947 */ /* 0x002fea000383ffff */
[----:B------:R-:W-:Y:S05]  /*117d0*/  BRA `(.L_x_369) ;  /* 0xfffffff400647947 */ /* 0x000fea000383ffff */
.L_x_339:
[----:B0-----:R0:W1:Y:S02]  /*117e0*/  SYNCS.PHASECHK.TRANS64.TRYWAIT P0, [R9+URZ], R4 ;  /* 0x00000004090075a7 */ /* 0x001064000800017f */
[----:B-1----:R-:W-:Y:S05]  /*117f0*/  @!P0 NANOSLEEP.SYNCS 0x989680 ;  /* 0x009896800000895d */ /* 0x002fea0003900000 */
[----:B------:R-:W1:Y:S02]  /*11800*/  @!P0 SYNCS.PHASECHK.TRANS64 P0, [R9+URZ], R4 ;  /* 0x00000004090085a7 */ /* 0x000e64000800007f */
[----:B-1----:R-:W-:Y:S05]  /*11810*/  @!P0 BRA `(.L_x_339) ;  /* 0xfffffffc00f08947 */ /* 0x002fea000383ffff */
[----:B------:R-:W-:Y:S05]  /*11820*/  BRA `(.L_x_370) ;  /* 0xfffffff400747947 */ /* 0x000fea000383ffff */
.L_x_340:
[----:B-1----:R1:W2:Y:S02]  /*11830*/  SYNCS.PHASECHK.TRANS64.TRYWAIT P0, [R6+URZ], R5 ;  /* 0x00000005060075a7 */ /* 0x0022a4000800017f */
[----:B--2---:R-:W-:Y:S05]  /*11840*/  @!P0 NANOSLEEP.SYNCS 0x989680 ;  /* 0x009896800000895d */ /* 0x004fea0003900000 */
[----:B------:R-:W2:Y:S02]  /*11850*/  @!P0 SYNCS.PHASECHK.TRANS64 P0, [R6+URZ], R5 ;  /* 0x00000005060085a7 */ /* 0x000ea4000800007f */
[----:B--2---:R-:W-:Y:S05]  /*11860*/  @!P0 BRA `(.L_x_340) ;  /* 0xfffffffc00f08947 */ /* 0x004fea000383ffff */
[----:B------:R-:W-:Y:S05]  /*11870*/  BRA `(.L_x_371) ;  /* 0xfffffff4007c7947 */ /* 0x000fea000383ffff */
.L_x_372:
[----:B------:R-:W-:-:S00]  /*11880*/  BRA `(.L_x_372) ;  /* 0xfffffffc00fc7947 */ /* 0x000fc0000383ffff */
[----:B------:R-:W-:-:S00]  /*11890*/  NOP ;  /* 0x0000000000007918 */ /* 0x000fc00000000000 */
        /* <DEDUP_REMOVED lines=14> */
.L_x_373:


//--------------------- .nv.shared._ZN7cutlass13device_kernelINS_4gemm6kernel13GemmUniversalIN4cute5tupleIJiiiiEEENS1_10collective13CollectiveMmaINS1_37MainloopSm90TmaGmmaWarpSpecializedFP8ILi22ENS5_IJNS4_1CILi2EEESB_NSA_ILi1EEEEEENS1_32KernelTmaWarpSpecializedPingpongEEENS5_IJNSA_ILi64EEENSA_ILi256EEENSA_ILi32EEEEEENS_12float_e4m3_tENS5_IJlSC_lEEESK_SL_NS4_8TiledMMAINS4_8MMA_AtomIJNS4_4SM904GMMA31MMA_64x256x32_F32E4M3E4M3_SS_TNILNSP_7ScaleInE1ELSR_1EEEEEENS4_6LayoutINS5_IJSC_SC_SC_EEENS5_IJNSA_ILi0EEESW_SW_EEEEENS5_IJNS4_10UnderscoreESZ_SZ_EEEEENS4_23SM90_TMA_LOAD_MULTICASTENS4_14ComposedLayoutINS4_7SwizzleILi1ELi4ELi3EEENS4_18smem_ptr_flag_bitsILi8EEENSU_INS5_IJNSA_ILi8EEESI_EEENS5_IJSI_SC_EEEEEEEvNS4_8identityES12_S1C_vS1D_EENS_8epilogue10collective6detail29Sm90TmaWarpSpecializedAdapterINS1G_15DefaultEpilogueISK_SL_SL_NS1F_6thread17LinearCombinationISK_Li1EffLNS1K_9ScaleType4KindE0ELNS_15FloatRoundStyleE2ESK_EENS1_15EpilogueDefaultEEEEEvvEEEEvNT_6ParamsE --------------------------
	.section	.nv.shared._ZN7cutlass13device_kernelINS_4gemm6kernel13GemmUniversalIN4cute5tupleIJiiiiEEENS1_10collective13CollectiveMmaINS1_37MainloopSm90TmaGmmaWarpSpecializedFP8ILi22ENS5_IJNS4_1CILi2EEESB_NSA_ILi1EEEEEENS1_32KernelTmaWarpSpecializedPingpongEEENS5_IJNSA_ILi64EEENSA_ILi256EEENSA_ILi32EEEEEENS_12float_e4m3_tENS5_IJlSC_lEEESK_SL_NS4_8TiledMMAINS4_8MMA_AtomIJNS4_4SM904GMMA31MMA_64x256x32_F32E4M3E4M3_SS_TNILNSP_7ScaleInE1ELSR_1EEEEEENS4_6LayoutINS5_IJSC_SC_SC_EEENS5_IJNSA_ILi0EEESW_SW_EEEEENS5_IJNS4_10UnderscoreESZ_SZ_EEEEENS4_23SM90_TMA_LOAD_MULTICASTENS4_14ComposedLayoutINS4_7SwizzleILi1ELi4ELi3EEENS4_18smem_ptr_flag_bitsILi8EEENSU_INS5_IJNSA_ILi8EEESI_EEENS5_IJSI_SC_EEEEEEEvNS4_8identityES12_S1C_vS1D_EENS_8epilogue10collective6detail29Sm90TmaWarpSpecializedAdapterINS1G_15DefaultEpilogueISK_SL_SL_NS1F_6thread17LinearCombinationISK_Li1EffLNS1K_9ScaleType4KindE0ELNS_15FloatRoundStyleE2ESK_EENS1_15EpilogueDefaultEEEEEvvEEEEvNT_6ParamsE,"aw",@nobits
	.sectionflags	@""
	.align	16
	.zero		1024


//--------------------- .nv.shared.reserved.0     --------------------------
	.section	.nv.shared.reserved.0,"aw",@nobits
	.weak		__nv_reservedSMEM_offset_0_alias
	.size		__nv_reservedSMEM_offset_0_alias, 0, 0
	.other		__nv_reservedSMEM_offset_0_alias,@"STO_CUDA_RESERVED_SHARED STV_DEFAULT"
__nv_reservedSMEM_offset_0_alias:
	.zero		0


//--------------------- .nv.global                --------------------------
	.section	.nv.global,"aw",@nobits
.nv.global:
	.type		_ZN39_INTERNAL_215bd43b_4_k_cu_3681d341_35114cute1_E,@object
	.size		_ZN39_INTERNAL_215bd43b_4_k_cu_3681d341_35114cute1_E,(_ZN39_INTERNAL_215bd43b_4_k_cu_3681d341_35114cuda3std3__45__cpo6cbeginE - _ZN39_INTERNAL_215bd43b_4_k_cu_3681d341_35114cute1_E)
_ZN39_INTERNAL_215bd43b_4_k_cu_3681d341_35114cute1_E:
	.zero		1
	.type		_ZN39_INTERNAL_215bd43b_4_k_cu_3681d341_35114cuda3std3__45__cpo6cbeginE,@object
	.size		_ZN39_INTERNAL_215bd43b_4_k_cu_3681d341_35114cuda3std3__45__cpo6cbeginE,(_ZN39_INTERNAL_215bd43b_4_k_cu_3681d341_35114cuda3std3__48in_placeE - _ZN39_INTERNAL_215bd43b_4_k_cu_3681d341_35114cuda3std3__45__cpo6cbeginE)
_ZN39_INTERNAL_215bd43b_4_k_cu_3681d341_35114cuda3std3__45__cpo6cbeginE:
	.zero		1
	.type		_ZN39_INTERNAL_215bd43b_4_k_cu_3681d341_35114cuda3std3__48in_placeE,@object
	.size		_ZN39_INTERNAL_215bd43b_4_k_cu_3681d341_35114cuda3std3__48in_placeE,(_ZN39_INTERNAL_215bd43b_4_k_cu_3681d341_35114cuda3std6ranges3__45__cpo9iter_moveE - _ZN39_INTERNAL_215bd43b_4_k_cu_3681d341_35114cuda3std3__48in_placeE)
_ZN39_INTERNAL_215bd43b_4_k_cu_3681d341_35114cuda3std3__48in_placeE:
	.zero		1
	.type		_ZN39_INTERNAL_215bd43b_4_k_cu_3681d341_35114cuda3std6ranges3__45__cpo9iter_moveE,@object
	.size		_ZN39_INTERNAL_215bd43b_4_k_cu_3681d341_35114cuda3std6ranges3__45__cpo9iter_moveE,(_ZN39_INTERNAL_215bd43b_4_k_cu_3681d341_35114cuda3std3__45__cpo5beginE - _ZN39_INTERNAL_215bd43b_4_k_cu_3681d341_35114cuda3std6ranges3__45__cpo9iter_moveE)
_ZN39_INTERNAL_215bd43b_4_k_cu_3681d341_35114cuda3std6ranges3__45__cpo9iter_moveE:
	.zero		1
	.type		_ZN39_INTERNAL_215bd43b_4_k_cu_3681d341_35114cuda3std3__45__cpo5beginE,@object
	.size		_ZN39_INTERNAL_215bd43b_4_k_cu_3681d341_35114cuda3std3__45__cpo5beginE,(_ZN39_INTERNAL_215bd43b_4_k_cu_3681d341_35114cuda3std3__441_GLOBAL__N__215bd43b_4_k_cu_3681d341_35116ignoreE - _ZN39_INTERNAL_215bd43b_4_k_cu_3681d341_35114cuda3std3__45__cpo5beginE)
_ZN39_INTERNAL_215bd43b_4_k_cu_3681d341_35114cuda3std3__45__cpo5beginE:
	.zero		1
	.type		_ZN39_INTERNAL_215bd43b_4_k_cu_3681d341_35114cuda3std3__441_GLOBAL__N__215bd43b_4_k_cu_3681d341_35116ignoreE,@object
	.size		_ZN39_INTERNAL_215bd43b_4_k_cu_3681d341_35114cuda3std3__441_GLOBAL__N__215bd43b_4_k_cu_3681d341_35116ignoreE,(_ZN39_INTERNAL_215bd43b_4_k_cu_3681d341_35114cute7productE - _ZN39_INTERNAL_215bd43b_4_k_cu_3681d341_35114cuda3std3__441_GLOBAL__N__215bd43b_4_k_cu_3681d341_35116ignoreE)
_ZN39_INTERNAL_215bd43b_4_k_cu_3681d341_35114cuda3std3__441_GLOBAL__N__215bd43b_4_k_cu_3681d341_35116ignoreE:
	.zero		1
	.type		_ZN39_INTERNAL_215bd43b_4_k_cu_3681d341_35114cute7productE,@object
	.size		_ZN39_INTERNAL_215bd43b_4_k_cu_3681d341_35114cute7productE,(_ZN39_INTERNAL_215bd43b_4_k_cu_3681d341_35114cuda3std3__45__cpo3endE - _ZN39_INTERNAL_215bd43b_4_k_cu_3681d341_35114cute7productE)
_ZN39_INTERNAL_215bd43b_4_k_cu_3681d341_35114cute7productE:
	.zero		1
	.type		_ZN39_INTERNAL_215bd43b_4_k_cu_3681d341_35114cuda3std3__45__cpo3endE,@object
	.size		_ZN39_INTERNAL_215bd43b_4_k_cu_3681d341_35114cuda3std3__45__cpo3endE,(_ZN39_INTERNAL_215bd43b_4_k_cu_3681d341_35114cuda3std3__419piecewise_constructE - _ZN39_INTERNAL_215bd43b_4_k_cu_3681d341_35114cuda3std3__45__cpo3endE)
_ZN39_INTERNAL_215bd43b_4_k_cu_3681d341_35114cuda3std3__45__cpo3endE:
	.zero		1
	.type		_ZN39_INTERNAL_215bd43b_4_k_cu_3681d341_35114cuda3std3__419piecewise_constructE,@object
	.size		_ZN39_INTERNAL_215bd43b_4_k_cu_3681d341_35114cuda3std3__419piecewise_constructE,(_ZN39_INTERNAL_215bd43b_4_k_cu_3681d341_35114cuda3std3__45__cpo4cendE - _ZN39_INTERNAL_215bd43b_4_k_cu_3681d341_35114cuda3std3__419piecewise_constructE)
_ZN39_INTERNAL_215bd43b_4_k_cu_3681d341_35114cuda3std3__419piecewise_constructE:
	.zero		1
	.type		_ZN39_INTERNAL_215bd43b_4_k_cu_3681d341_35114cuda3std3__45__cpo4cendE,@object
	.size		_ZN39_INTERNAL_215bd43b_4_k_cu_3681d341_35114cuda3std3__45__cpo4cendE,(_ZN39_INTERNAL_215bd43b_4_k_cu_3681d341_35114cuda3std6ranges3__45__cpo4swapE - _ZN39_INTERNAL_215bd43b_4_k_cu_3681d341_35114cuda3std3__45__cpo4cendE)
_ZN39_INTERNAL_215bd43b_4_k_cu_3681d341_35114cuda3std3__45__cpo4cendE:
	.zero		1
	.type		_ZN39_INTERNAL_215bd43b_4_k_cu_3681d341_35114cuda3std6ranges3__45__cpo4swapE,@object
	.size		_ZN39_INTERNAL_215bd43b_4_k_cu_3681d341_35114cuda3std6ranges3__45__cpo4swapE,(.L_7 - _ZN39_INTERNAL_215bd43b_4_k_cu_3681d341_35114cuda3std6ranges3__45__cpo4swapE)
_ZN39_INTERNAL_215bd43b_4_k_cu_3681d341_35114cuda3std6ranges3__45__cpo4swapE:
	.zero		1
.L_7:


//--------------------- .nv.constant0._ZN7cutlass13device_kernelINS_4gemm6kernel13GemmUniversalIN4cute5tupleIJiiiiEEENS1_10collective13CollectiveMmaINS1_37MainloopSm90TmaGmmaWarpSpecializedFP8ILi22ENS5_IJNS4_1CILi2EEESB_NSA_ILi1EEEEEENS1_32KernelTmaWarpSpecializedPingpongEEENS5_IJNSA_ILi64EEENSA_ILi256EEENSA_ILi32EEEEEENS_12float_e4m3_tENS5_IJlSC_lEEESK_SL_NS4_8TiledMMAINS4_8MMA_AtomIJNS4_4SM904GMMA31MMA_64x256x32_F32E4M3E4M3_SS_TNILNSP_7ScaleInE1ELSR_1EEEEEENS4_6LayoutINS5_IJSC_SC_SC_EEENS5_IJNSA_ILi0EEESW_SW_EEEEENS5_IJNS4_10UnderscoreESZ_SZ_EEEEENS4_23SM90_TMA_LOAD_MULTICASTENS4_14ComposedLayoutINS4_7SwizzleILi1ELi4ELi3EEENS4_18smem_ptr_flag_bitsILi8EEENSU_INS5_IJNSA_ILi8EEESI_EEENS5_IJSI_SC_EEEEEEEvNS4_8identityES12_S1C_vS1D_EENS_8epilogue10collective6detail29Sm90TmaWarpSpecializedAdapterINS1G_15DefaultEpilogueISK_SL_SL_NS1F_6thread17LinearCombinationISK_Li1EffLNS1K_9ScaleType4KindE0ELNS_15FloatRoundStyleE2ESK_EENS1_15EpilogueDefaultEEEEEvvEEEEvNT_6ParamsE --------------------------
	.section	.nv.constant0._ZN7cutlass13device_kernelINS_4gemm6kernel13GemmUniversalIN4cute5tupleIJiiiiEEENS1_10collective13CollectiveMmaINS1_37MainloopSm90TmaGmmaWarpSpecializedFP8ILi22ENS5_IJNS4_1CILi2EEESB_NSA_ILi1EEEEEENS1_32KernelTmaWarpSpecializedPingpongEEENS5_IJNSA_ILi64EEENSA_ILi256EEENSA_ILi32EEEEEENS_12float_e4m3_tENS5_IJlSC_lEEESK_SL_NS4_8TiledMMAINS4_8MMA_AtomIJNS4_4SM904GMMA31MMA_64x256x32_F32E4M3E4M3_SS_TNILNSP_7ScaleInE1ELSR_1EEEEEENS4_6LayoutINS5_IJSC_SC_SC_EEENS5_IJNSA_ILi0EEESW_SW_EEEEENS5_IJNS4_10UnderscoreESZ_SZ_EEEEENS4_23SM90_TMA_LOAD_MULTICASTENS4_14ComposedLayoutINS4_7SwizzleILi1ELi4ELi3EEENS4_18smem_ptr_flag_bitsILi8EEENSU_INS5_IJNSA_ILi8EEESI_EEENS5_IJSI_SC_EEEEEEEvNS4_8identityES12_S1C_vS1D_EENS_8epilogue10collective6detail29Sm90TmaWarpSpecializedAdapterINS1G_15DefaultEpilogueISK_SL_SL_NS1F_6thread17LinearCombinationISK_Li1EffLNS1K_9ScaleType4KindE0ELNS_15FloatRoundStyleE2ESK_EENS1_15EpilogueDefaultEEEEEvvEEEEvNT_6ParamsE,"a",@progbits
	.sectionflags	@""
	.align	4
.nv.constant0._ZN7cutlass13device_kernelINS_4gemm6kernel13GemmUniversalIN4cute5tupleIJiiiiEEENS1_10collective13CollectiveMmaINS1_37MainloopSm90TmaGmmaWarpSpecializedFP8ILi22ENS5_IJNS4_1CILi2EEESB_NSA_ILi1EEEEEENS1_32KernelTmaWarpSpecializedPingpongEEENS5_IJNSA_ILi64EEENSA_ILi256EEENSA_ILi32EEEEEENS_12float_e4m3_tENS5_IJlSC_lEEESK_SL_NS4_8TiledMMAINS4_8MMA_AtomIJNS4_4SM904GMMA31MMA_64x256x32_F32E4M3E4M3_SS_TNILNSP_7ScaleInE1ELSR_1EEEEEENS4_6LayoutINS5_IJSC_SC_SC_EEENS5_IJNSA_ILi0EEESW_SW_EEEEENS5_IJNS4_10UnderscoreESZ_SZ_EEEEENS4_23SM90_TMA_LOAD_MULTICASTENS4_14ComposedLayoutINS4_7SwizzleILi1ELi4ELi3EEENS4_18smem_ptr_flag_bitsILi8EEENSU_INS5_IJNSA_ILi8EEESI_EEENS5_IJSI_SC_EEEEEEEvNS4_8identityES12_S1C_vS1D_EENS_8epilogue10collective6detail29Sm90TmaWarpSpecializedAdapterINS1G_15DefaultEpilogueISK_SL_SL_NS1F_6thread17LinearCombinationISK_Li1EffLNS1K_9ScaleType4KindE0ELNS_15FloatRoundStyleE2ESK_EENS1_15EpilogueDefaultEEEEEvvEEEEvNT_6ParamsE:
	.zero		1664


//--------------------- SYMBOLS --------------------------

	.type		.nv.reservedSmem.offset0,@object
	.size		.nv.reservedSmem.offset0,0x4
